	.target	sm_80

	.elftype	@"ET_EXEC"


//--------------------- .note.nv.tkinfo           --------------------------
	.section	.note.nv.tkinfo,"",@"SHT_NOTE"
	.sectionflags	@"SHF_NOTE_NV_TKINFO"
	.tkinfo
        /*0018*/ 	.word	0x00000002
        /*0030*/ 	.string	""
        /*0030*/ 	.string	"ptxas"
        /*0030*/ 	.string	"Cuda compilation tools, release 13.0, V13.0.88"
        /*0030*/ 	.string	"Build cuda_13.0.r13.0/compiler.36424714_0"
        /*0030*/ 	.string	"-v  -suppress-debug-info  -lineinfo  -arch sm_80 "



//--------------------- .note.nv.cuinfo           --------------------------
	.section	.note.nv.cuinfo,"",@"SHT_NOTE"
	.sectionflags	@"SHF_NOTE_NV_CUINFO"
        /*0018*/ 	.short	0x0002
        /*001a*/ 	.short	0x0050
        /*001c*/ 	.short	0x0082
	.zero		2


//--------------------- .nv.info                  --------------------------
	.section	.nv.info,"",@"SHT_CUDA_INFO"
	.align	4


	//----- nvinfo : EIATTR_REGCOUNT
	.align		4
        /*0000*/ 	.byte	0x04, 0x2f
        /*0002*/ 	.short	(.L_2 - .L_1)
	.align		4
.L_1:
        /*0004*/ 	.word	index@(attn_fwd)
        /*0008*/ 	.word	0x00000064


	//----- nvinfo : EIATTR_FRAME_SIZE
	.align		4
.L_2:
        /*000c*/ 	.byte	0x04, 0x11
        /*000e*/ 	.short	(.L_4 - .L_3)
	.align		4
.L_3:
        /*0010*/ 	.word	index@(attn_fwd)
        /*0014*/ 	.word	0x00000000


	//----- nvinfo : EIATTR_MIN_STACK_SIZE
	.align		4
.L_4:
        /*0018*/ 	.byte	0x04, 0x12
        /*001a*/ 	.short	(.L_6 - .L_5)
	.align		4
.L_5:
        /*001c*/ 	.word	index@(attn_fwd)
        /*0020*/ 	.word	0x00000000
.L_6:


//--------------------- .nv.info.attn_fwd         --------------------------
	.section	.nv.info.attn_fwd,"",@"SHT_CUDA_INFO"
	.sectionflags	@""
	.align	4


	//----- nvinfo : EIATTR_CUDA_API_VERSION
	.align		4
        /*0000*/ 	.byte	0x04, 0x37
        /*0002*/ 	.short	(.L_8 - .L_7)
.L_7:
        /*0004*/ 	.word	0x00000082


	//----- nvinfo : EIATTR_SW2861232_WAR
	.align		4
.L_8:
        /*0008*/ 	.byte	0x01, 0x35
	.zero		2


	//----- nvinfo : EIATTR_PARAM_CBANK
	.align		4
        /*000c*/ 	.byte	0x04, 0x0a
        /*000e*/ 	.short	(.L_10 - .L_9)
	.align		4
.L_9:
        /*0010*/ 	.word	index@(.nv.constant0.attn_fwd)
        /*0014*/ 	.short	0x0160
        /*0016*/ 	.short	0x0088


	//----- nvinfo : EIATTR_CBANK_PARAM_SIZE
	.align		4
.L_10:
        /*0018*/ 	.byte	0x03, 0x19
        /*001a*/ 	.short	0x0088


	//----- nvinfo : EIATTR_KPARAM_INFO
	.align		4
        /*001c*/ 	.byte	0x04, 0x17
        /*001e*/ 	.short	(.L_12 - .L_11)
.L_11:
        /*0020*/ 	.word	0x00000000
        /*0024*/ 	.short	0x0019
        /*0026*/ 	.short	0x0080
        /*0028*/ 	.byte	0x00, 0xf4, 0x21, 0x00


	//----- nvinfo : EIATTR_KPARAM_INFO
	.align		4
.L_12:
        /*002c*/ 	.byte	0x04, 0x17
        /*002e*/ 	.short	(.L_14 - .L_13)
.L_13:
        /*0030*/ 	.word	0x00000000
        /*0034*/ 	.short	0x0018
        /*0036*/ 	.short	0x0078
        /*0038*/ 	.byte	0x00, 0xf4, 0x21, 0x00


	//----- nvinfo : EIATTR_KPARAM_INFO
	.align		4
.L_14:
        /*003c*/ 	.byte	0x04, 0x17
        /*003e*/ 	.short	(.L_16 - .L_15)
.L_15:
        /*0040*/ 	.word	0x00000000
        /*0044*/ 	.short	0x0017
        /*0046*/ 	.short	0x0070
        /*0048*/ 	.byte	0x00, 0xf0, 0x11, 0x00


	//----- nvinfo : EIATTR_KPARAM_INFO
	.align		4
.L_16:
        /*004c*/ 	.byte	0x04, 0x17
        /*004e*/ 	.short	(.L_18 - .L_17)
.L_17:
        /*0050*/ 	.word	0x00000000
        /*0054*/ 	.short	0x0016
        /*0056*/ 	.short	0x006c
        /*0058*/ 	.byte	0x00, 0xf0, 0x11, 0x00


	//----- nvinfo : EIATTR_KPARAM_INFO
	.align		4
.L_18:
        /*005c*/ 	.byte	0x04, 0x17
        /*005e*/ 	.short	(.L_20 - .L_19)
.L_19:
        /*0060*/ 	.word	0x00000000
        /*0064*/ 	.short	0x0015
        /*0066*/ 	.short	0x0068
        /*0068*/ 	.byte	0x00, 0xf0, 0x11, 0x00


	//----- nvinfo : EIATTR_KPARAM_INFO
	.align		4
.L_20:
        /*006c*/ 	.byte	0x04, 0x17
        /*006e*/ 	.short	(.L_22 - .L_21)
.L_21:
        /*0070*/ 	.word	0x00000000
        /*0074*/ 	.short	0x0014
        /*0076*/ 	.short	0x0064
        /*0078*/ 	.byte	0x00, 0xf0, 0x11, 0x00


	//----- nvinfo : EIATTR_KPARAM_INFO
	.align		4
.L_22:
        /*007c*/ 	.byte	0x04, 0x17
        /*007e*/ 	.short	(.L_24 - .L_23)
.L_23:
        /*0080*/ 	.word	0x00000000
        /*0084*/ 	.short	0x0013
        /*0086*/ 	.short	0x0060
        /*0088*/ 	.byte	0x00, 0xf0, 0x11, 0x00


	//----- nvinfo : EIATTR_KPARAM_INFO
	.align		4
.L_24:
        /*008c*/ 	.byte	0x04, 0x17
        /*008e*/ 	.short	(.L_26 - .L_25)
.L_25:
        /*0090*/ 	.word	0x00000000
        /*0094*/ 	.short	0x0012
        /*0096*/ 	.short	0x005c
        /*0098*/ 	.byte	0x00, 0xf0, 0x11, 0x00


	//----- nvinfo : EIATTR_KPARAM_INFO
	.align		4
.L_26:
        /*009c*/ 	.byte	0x04, 0x17
        /*009e*/ 	.short	(.L_28 - .L_27)
.L_27:
        /*00a0*/ 	.word	0x00000000
        /*00a4*/ 	.short	0x0011
        /*00a6*/ 	.short	0x0058
        /*00a8*/ 	.byte	0x00, 0xf0, 0x11, 0x00


	//----- nvinfo : EIATTR_KPARAM_INFO
	.align		4
.L_28:
        /*00ac*/ 	.byte	0x04, 0x17
        /*00ae*/ 	.short	(.L_30 - .L_29)
.L_29:
        /*00b0*/ 	.word	0x00000000
        /*00b4*/ 	.short	0x0010
        /*00b6*/ 	.short	0x0054
        /*00b8*/ 	.byte	0x00, 0xf0, 0x11, 0x00


	//----- nvinfo : EIATTR_KPARAM_INFO
	.align		4
.L_30:
        /*00bc*/ 	.byte	0x04, 0x17
        /*00be*/ 	.short	(.L_32 - .L_31)
.L_31:
        /*00c0*/ 	.word	0x00000000
        /*00c4*/ 	.short	0x000f
        /*00c6*/ 	.short	0x0050
        /*00c8*/ 	.byte	0x00, 0xf0, 0x11, 0x00


	//----- nvinfo : EIATTR_KPARAM_INFO
	.align		4
.L_32:
        /*00cc*/ 	.byte	0x04, 0x17
        /*00ce*/ 	.short	(.L_34 - .L_33)
.L_33:
        /*00d0*/ 	.word	0x00000000
        /*00d4*/ 	.short	0x000e
        /*00d6*/ 	.short	0x004c
        /*00d8*/ 	.byte	0x00, 0xf0, 0x11, 0x00


	//----- nvinfo : EIATTR_KPARAM_INFO
	.align		4
.L_34:
        /*00dc*/ 	.byte	0x04, 0x17
        /*00de*/ 	.short	(.L_36 - .L_35)
.L_35:
        /*00e0*/ 	.word	0x00000000
        /*00e4*/ 	.short	0x000d
        /*00e6*/ 	.short	0x0048
        /*00e8*/ 	.byte	0x00, 0xf0, 0x11, 0x00


	//----- nvinfo : EIATTR_KPARAM_INFO
	.align		4
.L_36:
        /*00ec*/ 	.byte	0x04, 0x17
        /*00ee*/ 	.short	(.L_38 - .L_37)
.L_37:
        /*00f0*/ 	.word	0x00000000
        /*00f4*/ 	.short	0x000c
        /*00f6*/ 	.short	0x0044
        /*00f8*/ 	.byte	0x00, 0xf0, 0x11, 0x00


	//----- nvinfo : EIATTR_KPARAM_INFO
	.align		4
.L_38:
        /*00fc*/ 	.byte	0x04, 0x17
        /*00fe*/ 	.short	(.L_40 - .L_39)
.L_39:
        /*0100*/ 	.word	0x00000000
        /*0104*/ 	.short	0x000b
        /*0106*/ 	.short	0x0040
        /*0108*/ 	.byte	0x00, 0xf0, 0x11, 0x00


	//----- nvinfo : EIATTR_KPARAM_INFO
	.align		4
.L_40:
        /*010c*/ 	.byte	0x04, 0x17
        /*010e*/ 	.short	(.L_42 - .L_41)
.L_41:
        /*0110*/ 	.word	0x00000000
        /*0114*/ 	.short	0x000a
        /*0116*/ 	.short	0x003c
        /*0118*/ 	.byte	0x00, 0xf0, 0x11, 0x00


	//----- nvinfo : EIATTR_KPARAM_INFO
	.align		4
.L_42:
        /*011c*/ 	.byte	0x04, 0x17
        /*011e*/ 	.short	(.L_44 - .L_43)
.L_43:
        /*0120*/ 	.word	0x00000000
        /*0124*/ 	.short	0x0009
        /*0126*/ 	.short	0x0038
        /*0128*/ 	.byte	0x00, 0xf0, 0x11, 0x00


	//----- nvinfo : EIATTR_KPARAM_INFO
	.align		4
.L_44:
        /*012c*/ 	.byte	0x04, 0x17
        /*012e*/ 	.short	(.L_46 - .L_45)
.L_45:
        /*0130*/ 	.word	0x00000000
        /*0134*/ 	.short	0x0008
        /*0136*/ 	.short	0x0034
        /*0138*/ 	.byte	0x00, 0xf0, 0x11, 0x00


	//----- nvinfo : EIATTR_KPARAM_INFO
	.align		4
.L_46:
        /*013c*/ 	.byte	0x04, 0x17
        /*013e*/ 	.short	(.L_48 - .L_47)
.L_47:
        /*0140*/ 	.word	0x00000000
        /*0144*/ 	.short	0x0007
        /*0146*/ 	.short	0x0030
        /*0148*/ 	.byte	0x00, 0xf0, 0x11, 0x00


	//----- nvinfo : EIATTR_KPARAM_INFO
	.align		4
.L_48:
        /*014c*/ 	.byte	0x04, 0x17
        /*014e*/ 	.short	(.L_50 - .L_49)
.L_49:
        /*0150*/ 	.word	0x00000000
        /*0154*/ 	.short	0x0006
        /*0156*/ 	.short	0x002c
        /*0158*/ 	.byte	0x00, 0xf0, 0x11, 0x00


	//----- nvinfo : EIATTR_KPARAM_INFO
	.align		4
.L_50:
        /*015c*/ 	.byte	0x04, 0x17
        /*015e*/ 	.short	(.L_52 - .L_51)
.L_51:
        /*0160*/ 	.word	0x00000000
        /*0164*/ 	.short	0x0005
        /*0166*/ 	.short	0x0028
        /*0168*/ 	.byte	0x00, 0xf0, 0x11, 0x00


	//----- nvinfo : EIATTR_KPARAM_INFO
	.align		4
.L_52:
        /*016c*/ 	.byte	0x04, 0x17
        /*016e*/ 	.short	(.L_54 - .L_53)
.L_53:
        /*0170*/ 	.word	0x00000000
        /*0174*/ 	.short	0x0004
        /*0176*/ 	.short	0x0020
        /*0178*/ 	.byte	0x00, 0xf4, 0x21, 0x00


	//----- nvinfo : EIATTR_KPARAM_INFO
	.align		4
.L_54:
        /*017c*/ 	.byte	0x04, 0x17
        /*017e*/ 	.short	(.L_56 - .L_55)
.L_55:
        /*0180*/ 	.word	0x00000000
        /*0184*/ 	.short	0x0003
        /*0186*/ 	.short	0x0018
        /*0188*/ 	.byte	0x00, 0xf4, 0x21, 0x00


	//----- nvinfo : EIATTR_KPARAM_INFO
	.align		4
.L_56:
        /*018c*/ 	.byte	0x04, 0x17
        /*018e*/ 	.short	(.L_58 - .L_57)
.L_57:
        /*0190*/ 	.word	0x00000000
        /*0194*/ 	.short	0x0002
        /*0196*/ 	.short	0x0010
        /*0198*/ 	.byte	0x00, 0xf4, 0x21, 0x00


	//----- nvinfo : EIATTR_KPARAM_INFO
	.align		4
.L_58:
        /*019c*/ 	.byte	0x04, 0x17
        /*019e*/ 	.short	(.L_60 - .L_59)
.L_59:
        /*01a0*/ 	.word	0x00000000
        /*01a4*/ 	.short	0x0001
        /*01a6*/ 	.short	0x0008
        /*01a8*/ 	.byte	0x00, 0xf4, 0x21, 0x00


	//----- nvinfo : EIATTR_KPARAM_INFO
	.align		4
.L_60:
        /*01ac*/ 	.byte	0x04, 0x17
        /*01ae*/ 	.short	(.L_62 - .L_61)
.L_61:
        /*01b0*/ 	.word	0x00000000
        /*01b4*/ 	.short	0x0000
        /*01b6*/ 	.short	0x0000
        /*01b8*/ 	.byte	0x00, 0xf4, 0x21, 0x00


	//----- nvinfo : EIATTR_MAXREG_COUNT
	.align		4
.L_62:
        /*01bc*/ 	.byte	0x03, 0x1b
        /*01be*/ 	.short	0x00ff


	//----- nvinfo : EIATTR_NUM_BARRIERS
	.align		4
        /*01c0*/ 	.byte	0x02, 0x4c
        /*01c2*/ 	.byte	0x01
	.zero		1


	//----- nvinfo : EIATTR_MERCURY_ISA_VERSION
	.align		4
        /*01c4*/ 	.byte	0x03, 0x5f
        /*01c6*/ 	.short	0x0000


	//----- nvinfo : EIATTR_COOP_GROUP_MASK_REGIDS
	.align		4
        /*01c8*/ 	.byte	0x04, 0x29
        /*01ca*/ 	.short	(.L_64 - .L_63)


	//   ....[0]....
.L_63:
        /*01cc*/ 	.word	0xffffffff


	//   ....[1]....
        /*01d0*/ 	.word	0xffffffff


	//   ....[2]....
        /*01d4*/ 	.word	0xffffffff


	//   ....[3]....
        /*01d8*/ 	.word	0xffffffff


	//   ....[4]....
        /*01dc*/ 	.word	0xffffffff


	//   ....[5]....
        /*01e0*/ 	.word	0xffffffff


	//   ....[6]....
        /*01e4*/ 	.word	0xffffffff


	//   ....[7]....
        /*01e8*/ 	.word	0xffffffff


	//----- nvinfo : EIATTR_COOP_GROUP_INSTR_OFFSETS
	.align		4
.L_64:
        /*01ec*/ 	.byte	0x04, 0x28
        /*01ee*/ 	.short	(.L_66 - .L_65)


	//   ....[0]....
.L_65:
        /*01f0*/ 	.word	0x00001280


	//   ....[1]....
        /*01f4*/ 	.word	0x000014b0


	//   ....[2]....
        /*01f8*/ 	.word	0x000014f0


	//   ....[3]....
        /*01fc*/ 	.word	0x00001550


	//   ....[4]....
        /*0200*/ 	.word	0x00001b10


	//   ....[5]....
        /*0204*/ 	.word	0x00001b20


	//   ....[6]....
        /*0208*/ 	.word	0x00001c40


	//   ....[7]....
        /*020c*/ 	.word	0x00001c50


	//----- nvinfo : EIATTR_EXIT_INSTR_OFFSETS
	.align		4
.L_66:
        /*0210*/ 	.byte	0x04, 0x1c
        /*0212*/ 	.short	(.L_68 - .L_67)


	//   ....[0]....
.L_67:
        /*0214*/ 	.word	0x00002cd0


	//   ....[1]....
        /*0218*/ 	.word	0x00002d70


	//----- nvinfo : EIATTR_REQNTID
	.align		4
.L_68:
        /*021c*/ 	.byte	0x04, 0x10
        /*021e*/ 	.short	(.L_70 - .L_69)
.L_69:
        /*0220*/ 	.word	0x00000100
        /*0224*/ 	.word	0x00000001
        /*0228*/ 	.word	0x00000001
.L_70:


//--------------------- .nv.callgraph             --------------------------
	.section	.nv.callgraph,"",@"SHT_CUDA_CALLGRAPH"
	.align	4
	.sectionentsize	8
	.align		4
        /*0000*/ 	.word	0x00000000
	.align		4
        /*0004*/ 	.word	0xffffffff
	.align		4
        /*0008*/ 	.word	0x00000000
	.align		4
        /*000c*/ 	.word	0xfffffffe
	.align		4
        /*0010*/ 	.word	0x00000000
	.align		4
        /*0014*/ 	.word	0xfffffffd
	.align		4
        /*0018*/ 	.word	0x00000000
	.align		4
        /*001c*/ 	.word	0xfffffffc


//--------------------- .nv.rel.action            --------------------------
	.section	.nv.rel.action,"",@"SHT_CUDA_RELOCINFO"
	.align	8
	.sectionentsize	8
        /*0000*/ 	.byte	0x73, 0x00, 0x00, 0x00, 0x00, 0x00, 0x00, 0x00, 0x00, 0x00, 0x00, 0x11, 0x25, 0x00, 0x05, 0x36


//--------------------- .nv.constant4             --------------------------
	.section	.nv.constant4,"a",@progbits
	.align	8
	.align		8
.nv.constant4:
        /*0000*/ 	.dword	_$_str


//--------------------- .nv.constant0.attn_fwd    --------------------------
	.section	.nv.constant0.attn_fwd,"a",@progbits
	.sectionflags	@""
	.align	4
.nv.constant0.attn_fwd:
	.zero		488


//--------------------- .text.attn_fwd            --------------------------
	.section	.text.attn_fwd,"ax",@progbits
	.sectioninfo	@"SHI_REGISTERS=100"
	.align	128
        .global         attn_fwd
        .type           attn_fwd,@function
        .size           attn_fwd,(.L_x_3 - attn_fwd)
        .other          attn_fwd,@"STO_CUDA_ENTRY STV_DEFAULT"
attn_fwd:
.text.attn_fwd:
[----:B------:R-:W-:Y:S02]  /*0000*/  IMAD.MOV.U32 R1, RZ, RZ, c[0x0][0x28] ;  /* 0x00000a00ff017624 */ /* 0x000fe400078e00ff */
[----:B------:R-:W0:Y:S01]  /*0010*/  S2R R15, SR_CTAID.X ;  /* 0x00000000000f7919 */ /* 0x000e220000002500 */
[----:B------:R-:W-:Y:S01]  /*0020*/  IMAD.MOV.U32 R37, RZ, RZ, c[0x0][0x198] ;  /* 0x00006600ff257624 */ /* 0x000fe200078e00ff */
[----:B------:R-:W-:Y:S02]  /*0030*/  ULDC.64 UR6, c[0x0][0x118] ;  /* 0x0000460000067ab9 */ /* 0x000fe40000000a00 */
[----:B------:R-:W1:Y:S04]  /*0040*/  S2R R14, SR_TID.X ;  /* 0x00000000000e7919 */ /* 0x000e680000002100 */
[----:B------:R-:W2:Y:S01]  /*0050*/  S2R R13, SR_CTAID.Y ;  /* 0x00000000000d7919 */ /* 0x000ea20000002600 */
[----:B0-----:R-:W-:Y:S01]  /*0060*/  IMAD.SHL.U32 R15, R15, 0x80, RZ ;  /* 0x000000800f0f7824 */ /* 0x001fe200078e00ff */
[----:B-1----:R-:W-:-:S04]  /*0070*/  SHF.R.U32.HI R11, RZ, 0x7, R14 ;  /* 0x00000007ff0b7819 */ /* 0x002fc8000001160e */
[----:B------:R-:W-:Y:S01]  /*0080*/  LOP3.LUT R12, R15, 0x7f, R14, 0xf8, !PT ;  /* 0x0000007f0f0c7812 */ /* 0x000fe200078ef80e */
[----:B--2---:R-:W-:Y:S01]  /*0090*/  IMAD R0, R13, c[0x0][0x190], RZ ;  /* 0x000064000d007a24 */ /* 0x004fe200078e02ff */
[----:B------:R-:W-:-:S03]  /*00a0*/  SGXT.U32 R11, R11, 0x1 ;  /* 0x000000010b0b781a */ /* 0x000fc60000000000 */
[----:B------:R-:W-:Y:S01]  /*00b0*/  IMAD R3, R12, c[0x0][0x194], RZ ;  /* 0x000065000c037a24 */ /* 0x000fe200078e02ff */
[C---:B------:R-:W-:Y:S01]  /*00c0*/  SHF.L.U32 R2, R0.reuse, 0x1, RZ ;  /* 0x0000000100027819 */ /* 0x040fe200000006ff */
[----:B------:R-:W-:Y:S02]  /*00d0*/  IMAD R6, R11, c[0x0][0x198], RZ ;  /* 0x000066000b067a24 */ /* 0x000fe400078e02ff */
[----:B------:R-:W-:Y:S02]  /*00e0*/  IMAD.SHL.U32 R5, R3, 0x2, RZ ;  /* 0x0000000203057824 */ /* 0x000fe400078e00ff */
[----:B------:R-:W-:-:S03]  /*00f0*/  IMAD.HI R0, R0, 0x2, RZ ;  /* 0x0000000200007827 */ /* 0x000fc600078e02ff */
[----:B------:R-:W-:Y:S01]  /*0100*/  IADD3 R33, P0, P1, R5, c[0x0][0x160], R2 ;  /* 0x0000580005217a10 */ /* 0x000fe2000791e002 */
[----:B------:R-:W-:-:S04]  /*0110*/  IMAD.HI R3, R3, 0x2, RZ ;  /* 0x0000000203037827 */ /* 0x000fc800078e02ff */
[----:B------:R-:W-:Y:S01]  /*0120*/  IMAD R5, R37, 0x2, R6 ;  /* 0x0000000225057824 */ /* 0x000fe200078e0206 */
[----:B------:R-:W-:Y:S02]  /*0130*/  IADD3.X R35, R3, c[0x0][0x164], R0, P0, P1 ;  /* 0x0000590003237a10 */ /* 0x000fe400007e2400 */
[CC--:B------:R-:W-:Y:S01]  /*0140*/  LEA R2, P0, R6.reuse, R33.reuse, 0x1 ;  /* 0x0000002106027211 */ /* 0x0c0fe200078008ff */
[----:B------:R-:W-:Y:S01]  /*0150*/  IMAD R0, R37, 0x2, R5 ;  /* 0x0000000225007824 */ /* 0x000fe200078e0205 */
[----:B------:R-:W-:Y:S02]  /*0160*/  LEA R4, P1, R5, R33, 0x1 ;  /* 0x0000002105047211 */ /* 0x000fe400078208ff */
[----:B------:R-:W-:Y:S02]  /*0170*/  LEA.HI.X.SX32 R3, R6, R35, 0x1, P0 ;  /* 0x0000002306037211 */ /* 0x000fe400000f0eff */
[----:B------:R-:W-:Y:S02]  /*0180*/  LEA R9, R37, R0, 0x1 ;  /* 0x0000000025097211 */ /* 0x000fe400078e08ff */
[----:B------:R-:W-:Y:S01]  /*0190*/  LEA R6, P0, R0, R33, 0x1 ;  /* 0x0000002100067211 */ /* 0x000fe200078008ff */
[----:B------:R0:W2:Y:S01]  /*01a0*/  LDG.E.U16 R24, [R2.64] ;  /* 0x0000000602187981 */ /* 0x0000a2000c1e1500 */
[----:B------:R-:W-:-:S02]  /*01b0*/  LEA.HI.X.SX32 R5, R5, R35, 0x1, P1 ;  /* 0x0000002305057211 */ /* 0x000fc400008f0eff */
[----:B------:R-:W-:Y:S01]  /*01c0*/  LEA.HI.X.SX32 R7, R0, R35, 0x1, P0 ;  /* 0x0000002300077211 */ /* 0x000fe200000f0eff */
[----:B------:R-:W-:Y:S01]  /*01d0*/  IMAD R0, R37, 0x2, R9 ;  /* 0x0000000225007824 */ /* 0x000fe200078e0209 */
[-C--:B------:R-:W-:Y:S01]  /*01e0*/  LEA R8, P0, R9, R33.reuse, 0x1 ;  /* 0x0000002109087211 */ /* 0x080fe200078008ff */
[----:B------:R1:W3:Y:S02]  /*01f0*/  LDG.E.U16 R25, [R4.64] ;  /* 0x0000000604197981 */ /* 0x0002e4000c1e1500 */
[C---:B------:R-:W-:Y:S01]  /*0200*/  IMAD R10, R37.reuse, 0x2, R0 ;  /* 0x00000002250a7824 */ /* 0x040fe200078e0200 */
[C---:B------:R-:W-:Y:S01]  /*0210*/  LEA R16, P1, R0.reuse, R33, 0x1 ;  /* 0x0000002100107211 */ /* 0x040fe200078208ff */
[----:B------:R4:W5:Y:S03]  /*0220*/  LDG.E.U16 R26, [R6.64] ;  /* 0x00000006061a7981 */ /* 0x000966000c1e1500 */
[-C--:B------:R-:W-:Y:S01]  /*0230*/  LEA.HI.X.SX32 R17, R0, R35.reuse, 0x1, P1 ;  /* 0x0000002300117211 */ /* 0x080fe200008f0eff */
[----:B------:R-:W-:Y:S01]  /*0240*/  IMAD R0, R37, 0x2, R10 ;  /* 0x0000000225007824 */ /* 0x000fe200078e020a */
[----:B------:R-:W-:-:S02]  /*0250*/  LEA.HI.X.SX32 R9, R9, R35, 0x1, P0 ;  /* 0x0000002309097211 */ /* 0x000fc400000f0eff */
[C---:B0-----:R-:W-:Y:S01]  /*0260*/  LEA R2, P0, R10.reuse, R33, 0x1 ;  /* 0x000000210a027211 */ /* 0x041fe200078008ff */
[----:B------:R0:W3:Y:S01]  /*0270*/  LDG.E.U16 R28, [R16.64] ;  /* 0x00000006101c7981 */ /* 0x0000e2000c1e1500 */
[C---:B------:R-:W-:Y:S02]  /*0280*/  LEA R18, R37.reuse, R0, 0x1 ;  /* 0x0000000025127211 */ /* 0x040fe400078e08ff */
[----:B------:R-:W-:Y:S01]  /*0290*/  LEA.HI.X.SX32 R3, R10, R35, 0x1, P0 ;  /* 0x000000230a037211 */ /* 0x000fe200000f0eff */
[----:B------:R0:W5:Y:S01]  /*02a0*/  LDG.E.U16 R27, [R8.64] ;  /* 0x00000006081b7981 */ /* 0x000162000c1e1500 */
[C---:B-1----:R-:W-:Y:S01]  /*02b0*/  LEA R4, P0, R0.reuse, R33, 0x1 ;  /* 0x0000002100047211 */ /* 0x042fe200078008ff */
[C---:B------:R-:W-:Y:S02]  /*02c0*/  IMAD R10, R37.reuse, 0x2, R18 ;  /* 0x00000002250a7824 */ /* 0x040fe400078e0212 */
[----:B------:R1:W5:Y:S01]  /*02d0*/  LDG.E.U16 R29, [R2.64] ;  /* 0x00000006021d7981 */ /* 0x000362000c1e1500 */
[----:B------:R-:W-:Y:S01]  /*02e0*/  LEA.HI.X.SX32 R5, R0, R35, 0x1, P0 ;  /* 0x0000002300057211 */ /* 0x000fe200000f0eff */
[----:B------:R-:W-:-:S04]  /*02f0*/  IMAD R0, R37, 0x2, R10 ;  /* 0x0000000225007824 */ /* 0x000fc800078e020a */
[C---:B------:R-:W-:Y:S01]  /*0300*/  IMAD R22, R37.reuse, 0x2, R0 ;  /* 0x0000000225167824 */ /* 0x040fe200078e0200 */
[-C--:B----4-:R-:W-:Y:S01]  /*0310*/  LEA R6, P0, R18, R33.reuse, 0x1 ;  /* 0x0000002112067211 */ /* 0x090fe200078008ff */
[----:B------:R4:W5:Y:S01]  /*0320*/  LDG.E.U16 R30, [R4.64] ;  /* 0x00000006041e7981 */ /* 0x000962000c1e1500 */
[----:B0-----:R-:W-:Y:S02]  /*0330*/  LEA R8, P1, R10, R33, 0x1 ;  /* 0x000000210a087211 */ /* 0x001fe400078208ff */
[C---:B------:R-:W-:Y:S02]  /*0340*/  LEA R23, R37.reuse, R22, 0x1 ;  /* 0x0000001625177211 */ /* 0x040fe400078e08ff */
[-C--:B------:R-:W-:Y:S02]  /*0350*/  LEA.HI.X.SX32 R7, R18, R35.reuse, 0x1, P0 ;  /* 0x0000002312077211 */ /* 0x080fe400000f0eff */
[----:B------:R-:W-:Y:S01]  /*0360*/  LEA.HI.X.SX32 R9, R10, R35, 0x1, P1 ;  /* 0x000000230a097211 */ /* 0x000fe200008f0eff */
[C---:B------:R-:W-:Y:S01]  /*0370*/  IMAD R10, R37.reuse, 0x2, R23 ;  /* 0x00000002250a7824 */ /* 0x040fe200078e0217 */
[C---:B------:R-:W-:Y:S01]  /*0380*/  LEA R16, P0, R0.reuse, R33, 0x1 ;  /* 0x0000002100107211 */ /* 0x040fe200078008ff */
[----:B------:R0:W5:Y:S03]  /*0390*/  LDG.E.U16 R31, [R6.64] ;  /* 0x00000006061f7981 */ /* 0x000166000c1e1500 */
[----:B------:R-:W-:Y:S01]  /*03a0*/  LEA.HI.X.SX32 R17, R0, R35, 0x1, P0 ;  /* 0x0000002300117211 */ /* 0x000fe200000f0eff */
[C---:B------:R-:W-:Y:S01]  /*03b0*/  IMAD R0, R37.reuse, 0x2, R10 ;  /* 0x0000000225007824 */ /* 0x040fe200078e020a */
[----:B------:R0:W5:Y:S03]  /*03c0*/  LDG.E.U16 R32, [R8.64] ;  /* 0x0000000608207981 */ /* 0x000166000c1e1500 */
[----:B----4-:R-:W-:Y:S01]  /*03d0*/  IMAD R5, R37, 0x2, R0 ;  /* 0x0000000225057824 */ /* 0x010fe200078e0200 */
[-C--:B------:R-:W-:Y:S01]  /*03e0*/  LEA R20, P1, R0, R33.reuse, 0x1 ;  /* 0x0000002100147211 */ /* 0x080fe200078208ff */
[----:B------:R4:W5:Y:S01]  /*03f0*/  LDG.E.U16 R16, [R16.64] ;  /* 0x0000000610107981 */ /* 0x000962000c1e1500 */
[----:B------:R-:W-:-:S02]  /*0400*/  LEA R18, P0, R10, R33, 0x1 ;  /* 0x000000210a127211 */ /* 0x000fc400078008ff */
[----:B------:R-:W-:Y:S02]  /*0410*/  LEA.HI.X.SX32 R21, R0, R35, 0x1, P1 ;  /* 0x0000002300157211 */ /* 0x000fe400008f0eff */
[----:B0-----:R-:W-:Y:S02]  /*0420*/  LEA R6, P1, R5, R33, 0x1 ;  /* 0x0000002105067211 */ /* 0x001fe400078208ff */
[----:B------:R-:W-:Y:S01]  /*0430*/  LEA R0, R37, R5, 0x1 ;  /* 0x0000000525007211 */ /* 0x000fe200078e08ff */
[----:B------:R-:W5:Y:S01]  /*0440*/  LDG.E.U16 R20, [R20.64] ;  /* 0x0000000614147981 */ /* 0x000f62000c1e1500 */
[----:B------:R-:W-:Y:S02]  /*0450*/  LEA.HI.X.SX32 R19, R10, R35, 0x1, P0 ;  /* 0x000000230a137211 */ /* 0x000fe400000f0eff */
[----:B-1----:R-:W-:Y:S02]  /*0460*/  LEA R2, P0, R22, R33, 0x1 ;  /* 0x0000002116027211 */ /* 0x002fe400078008ff */
[----:B------:R-:W-:Y:S01]  /*0470*/  LEA.HI.X.SX32 R7, R5, R35, 0x1, P1 ;  /* 0x0000002305077211 */ /* 0x000fe200008f0eff */
[----:B------:R-:W5:Y:S01]  /*0480*/  LDG.E.U16 R18, [R18.64] ;  /* 0x0000000612127981 */ /* 0x000f62000c1e1500 */
[----:B------:R-:W-:-:S02]  /*0490*/  LEA R8, P1, R0, R33, 0x1 ;  /* 0x0000002100087211 */ /* 0x000fc400078208ff */
[-C--:B------:R-:W-:Y:S01]  /*04a0*/  LEA.HI.X.SX32 R3, R22, R35.reuse, 0x1, P0 ;  /* 0x0000002316037211 */ /* 0x080fe200000f0eff */
[----:B------:R0:W5:Y:S01]  /*04b0*/  LDG.E.U16 R6, [R6.64] ;  /* 0x0000000606067981 */ /* 0x000162000c1e1500 */
[----:B------:R-:W-:-:S03]  /*04c0*/  LEA.HI.X.SX32 R9, R0, R35, 0x1, P1 ;  /* 0x0000002300097211 */ /* 0x000fc600008f0eff */
[----:B------:R1:W5:Y:S04]  /*04d0*/  LDG.E.U16 R2, [R2.64] ;  /* 0x0000000602027981 */ /* 0x000368000c1e1500 */
[----:B------:R0:W5:Y:S01]  /*04e0*/  LDG.E.U16 R8, [R8.64] ;  /* 0x0000000608087981 */ /* 0x000162000c1e1500 */
[----:B------:R-:W-:-:S04]  /*04f0*/  LEA R4, P0, R23, R33, 0x1 ;  /* 0x0000002117047211 */ /* 0x000fc800078008ff */
[----:B------:R-:W-:-:S05]  /*0500*/  LEA.HI.X.SX32 R5, R23, R35, 0x1, P0 ;  /* 0x0000002317057211 */ /* 0x000fca00000f0eff */
[----:B------:R0:W5:Y:S01]  /*0510*/  LDG.E.U16 R4, [R4.64] ;  /* 0x0000000604047981 */ /* 0x000162000c1e1500 */
[----:B------:R-:W-:Y:S02]  /*0520*/  LOP3.LUT R0, R14, 0x7f, RZ, 0xc0, !PT ;  /* 0x0000007f0e007812 */ /* 0x000fe400078ec0ff */
[----:B------:R-:W-:-:S03]  /*0530*/  SHF.R.S32.HI R10, RZ, 0x7, R14 ;  /* 0x00000007ff0a7819 */ /* 0x000fc6000001140e */
[----:B----4-:R-:W-:Y:S01]  /*0540*/  IMAD.SHL.U32 R17, R0, 0x2, RZ ;  /* 0x0000000200117824 */ /* 0x010fe200078e00ff */
[----:B------:R-:W-:-:S04]  /*0550*/  SGXT R10, R10, 0x1 ;  /* 0x000000010a0a781a */ /* 0x000fc80000000200 */
[----:B------:R-:W-:-:S04]  /*0560*/  LOP3.LUT R17, R17, 0x110, R10, 0x78, !PT ;  /* 0x0000011011117812 */ /* 0x000fc800078e780a */
[C---:B------:R-:W-:Y:S02]  /*0570*/  LOP3.LUT R0, R17.reuse, 0x20, RZ, 0x3c, !PT ;  /* 0x0000002011007812 */ /* 0x040fe400078e3cff */
[C---:B-1----:R-:W-:Y:S02]  /*0580*/  LOP3.LUT R3, R17.reuse, 0x40, RZ, 0x3c, !PT ;  /* 0x0000004011037812 */ /* 0x042fe400078e3cff */
[----:B0-----:R-:W-:Y:S01]  /*0590*/  LOP3.LUT R5, R17, 0x60, RZ, 0x3c, !PT ;  /* 0x0000006011057812 */ /* 0x001fe200078e3cff */
[----:B------:R-:W-:Y:S01]  /*05a0*/  IMAD.MOV.U32 R62, RZ, RZ, -0x800000 ;  /* 0xff800000ff3e7424 */ /* 0x000fe200078e00ff */
[----:B------:R-:W-:Y:S01]  /*05b0*/  MOV R9, 0x3f800000 ;  /* 0x3f80000000097802 */ /* 0x000fe20000000f00 */
[----:B------:R-:W-:Y:S01]  /*05c0*/  IMAD.MOV.U32 R10, RZ, RZ, 0x3f800000 ;  /* 0x3f800000ff0a7424 */ /* 0x000fe200078e00ff */
[----:B------:R-:W-:Y:S01]  /*05d0*/  CS2R R48, SRZ ;  /* 0x0000000000307805 */ /* 0x000fe2000001ff00 */
[----:B------:R-:W-:Y:S01]  /*05e0*/  IMAD.MOV.U32 R60, RZ, RZ, -0x800000 ;  /* 0xff800000ff3c7424 */ /* 0x000fe200078e00ff */
[----:B------:R-:W-:Y:S01]  /*05f0*/  CS2R R50, SRZ ;  /* 0x0000000000327805 */ /* 0x000fe2000001ff00 */
[----:B------:R-:W-:Y:S01]  /*0600*/  CS2R R52, SRZ ;  /* 0x0000000000347805 */ /* 0x000fe2000001ff00 */
[----:B------:R-:W-:Y:S01]  /*0610*/  CS2R R54, SRZ ;  /* 0x0000000000367805 */ /* 0x000fe2000001ff00 */
[----:B------:R-:W-:Y:S01]  /*0620*/  CS2R R40, SRZ ;  /* 0x0000000000287805 */ /* 0x000fe2000001ff00 */
[----:B------:R-:W-:Y:S01]  /*0630*/  CS2R R42, SRZ ;  /* 0x00000000002a7805 */ /* 0x000fe2000001ff00 */
[----:B------:R-:W-:Y:S01]  /*0640*/  CS2R R44, SRZ ;  /* 0x00000000002c7805 */ /* 0x000fe2000001ff00 */
[----:B------:R-:W-:Y:S01]  /*0650*/  CS2R R46, SRZ ;  /* 0x00000000002e7805 */ /* 0x000fe2000001ff00 */
[----:B------:R-:W-:Y:S01]  /*0660*/  LOP3.LUT R7, R14, 0xe0, RZ, 0xc0, !PT ;  /* 0x000000e00e077812 */ /* 0x000fe200078ec0ff */
[----:B--2---:R-:W-:Y:S04]  /*0670*/  STS.U16 [R17], R24 ;  /* 0x0000001811007388 */ /* 0x004fe80000000400 */
[----:B---3--:R-:W-:Y:S04]  /*0680*/  STS.U16 [R17+0x800], R28 ;  /* 0x0008001c11007388 */ /* 0x008fe80000000400 */
[----:B-----5:R-:W-:Y:S04]  /*0690*/  STS.U16 [R17+0x1000], R32 ;  /* 0x0010002011007388 */ /* 0x020fe80000000400 */
[----:B------:R-:W-:Y:S04]  /*06a0*/  STS.U16 [R17+0x1800], R18 ;  /* 0x0018001211007388 */ /* 0x000fe80000000400 */
        /* <DEDUP_REMOVED lines=8> */
[----:B------:R0:W-:Y:S02]  /*0730*/  STS.U16 [R5+0x1e00], R8 ;  /* 0x001e000805007388 */ /* 0x0001e40000000400 */
[----:B0-----:R-:W-:-:S04]  /*0740*/  IADD3 R8, R15, 0x80, RZ ;  /* 0x000000800f087810 */ /* 0x001fc80007ffe0ff */
[----:B------:R-:W-:Y:S01]  /*0750*/  ISETP.GE.AND P0, PT, R8, 0x1, PT ;  /* 0x000000010800780c */ /* 0x000fe20003f06270 */
[----:B------:R-:W-:Y:S01]  /*0760*/  STS.U16 [R5+0x600], R27 ;  /* 0x0006001b05007388 */ /* 0x000fe20000000400 */
[----:B------:R-:W-:-:S03]  /*0770*/  LOP3.LUT R6, R14, 0x3, RZ, 0xc0, !PT ;  /* 0x000000030e067812 */ /* 0x000fc600078ec0ff */
[----:B------:R-:W-:Y:S04]  /*0780*/  STS.U16 [R5+0xe00], R31 ;  /* 0x000e001f05007388 */ /* 0x000fe80000000400 */
[----:B------:R0:W-:Y:S02]  /*0790*/  STS.U16 [R5+0x1600], R4 ;  /* 0x0016000405007388 */ /* 0x0001e40000000400 */
[C---:B0-----:R-:W-:Y:S02]  /*07a0*/  IMAD.SHL.U32 R5, R14.reuse, 0x2, RZ ;  /* 0x000000020e057824 */ /* 0x041fe400078e00ff */
[----:B------:R-:W-:Y:S01]  /*07b0*/  IMAD.SHL.U32 R4, R14, 0x8, RZ ;  /* 0x000000080e047824 */ /* 0x000fe200078e00ff */
[----:B------:R-:W-:Y:S05]  /*07c0*/  @!P0 BRA `(.L_x_0) ;  /* 0x000015c000008947 */ /* 0x000fea0003800000 */
[----:B------:R-:W-:Y:S01]  /*07d0*/  SHF.R.U32.HI R0, RZ, 0x2, R14 ;  /* 0x00000002ff007819 */ /* 0x000fe2000001160e */
[----:B------:R-:W-:Y:S01]  /*07e0*/  IMAD.MOV.U32 R26, RZ, RZ, c[0x0][0x1a4] ;  /* 0x00006900ff1a7624 */ /* 0x000fe200078e00ff */
[----:B------:R-:W-:Y:S01]  /*07f0*/  LOP3.LUT R9, R14, 0x7, RZ, 0xc0, !PT ;  /* 0x000000070e097812 */ /* 0x000fe200078ec0ff */
[----:B------:R-:W-:Y:S01]  /*0800*/  IMAD.MOV.U32 R25, RZ, RZ, c[0x0][0x1b8] ;  /* 0x00006e00ff197624 */ /* 0x000fe200078e00ff */
[----:B------:R-:W-:Y:S01]  /*0810*/  LOP3.LUT R16, R4, 0x30, RZ, 0xc0, !PT ;  /* 0x0000003004107812 */ /* 0x000fe200078ec0ff */
[----:B------:R-:W-:Y:S01]  /*0820*/  IMAD.MOV.U32 R89, RZ, RZ, -0x800000 ;  /* 0xff800000ff597424 */ /* 0x000fe200078e00ff */
[----:B------:R-:W-:Y:S01]  /*0830*/  SHF.R.U32.HI R2, RZ, 0x1, R7 ;  /* 0x00000001ff027819 */ /* 0x000fe20000011607 */
[----:B------:R-:W-:Y:S01]  /*0840*/  CS2R R48, SRZ ;  /* 0x0000000000307805 */ /* 0x000fe2000001ff00 */
[----:B------:R-:W-:Y:S01]  /*0850*/  SGXT.U32 R0, R0, 0x3 ;  /* 0x000000030000781a */ /* 0x000fe20000000000 */
[----:B------:R-:W-:Y:S01]  /*0860*/  CS2R R50, SRZ ;  /* 0x0000000000327805 */ /* 0x000fe2000001ff00 */
[----:B------:R-:W-:Y:S01]  /*0870*/  LOP3.LUT R17, R5, 0x10, RZ, 0xc0, !PT ;  /* 0x0000001005117812 */ /* 0x000fe200078ec0ff */
[----:B------:R-:W-:Y:S01]  /*0880*/  CS2R R52, SRZ ;  /* 0x0000000000347805 */ /* 0x000fe2000001ff00 */
[C---:B------:R-:W-:Y:S01]  /*0890*/  LEA R22, R9.reuse, R16, 0x6 ;  /* 0x0000001009167211 */ /* 0x040fe200078e30ff */
[----:B------:R-:W-:Y:S01]  /*08a0*/  IMAD R9, R9, 0x110, RZ ;  /* 0x0000011009097824 */ /* 0x000fe200078e02ff */
[----:B------:R-:W-:Y:S01]  /*08b0*/  LOP3.LUT R2, R15, R2, R0, 0xfe, !PT ;  /* 0x000000020f027212 */ /* 0x000fe200078efe00 */
[C---:B------:R-:W-:Y:S01]  /*08c0*/  IMAD.SHL.U32 R15, R14.reuse, 0x80, RZ ;  /* 0x000000800e0f7824 */ /* 0x040fe200078e00ff */
[--C-:B------:R-:W-:Y:S01]  /*08d0*/  LOP3.LUT R16, R17, 0xe0, R14.reuse, 0xf8, !PT ;  /* 0x000000e011107812 */ /* 0x100fe200078ef80e */
[----:B------:R-:W-:Y:S01]  /*08e0*/  CS2R R54, SRZ ;  /* 0x0000000000367805 */ /* 0x000fe2000001ff00 */
[----:B------:R-:W-:Y:S01]  /*08f0*/  LOP3.LUT R0, R14, 0x1f, RZ, 0xc0, !PT ;  /* 0x0000001f0e007812 */ /* 0x000fe200078ec0ff */
[----:B------:R-:W-:Y:S01]  /*0900*/  CS2R R40, SRZ ;  /* 0x0000000000287805 */ /* 0x000fe2000001ff00 */
[--C-:B------:R-:W-:Y:S01]  /*0910*/  SHF.R.U32.HI R3, RZ, 0x2, R14.reuse ;  /* 0x00000002ff037819 */ /* 0x100fe2000001160e */
[----:B------:R-:W-:Y:S01]  /*0920*/  CS2R R42, SRZ ;  /* 0x00000000002a7805 */ /* 0x000fe2000001ff00 */
[----:B------:R-:W-:Y:S01]  /*0930*/  LOP3.LUT R10, R5, 0x1fe, RZ, 0xc0, !PT ;  /* 0x000001fe050a7812 */ /* 0x000fe200078ec0ff */
[C---:B------:R-:W-:Y:S01]  /*0940*/  IMAD R19, R0.reuse, c[0x0][0x1b4], RZ ;  /* 0x00006d0000137a24 */ /* 0x040fe200078e02ff */
[----:B------:R-:W-:Y:S01]  /*0950*/  LOP3.LUT R23, R9, R16, RZ, 0x3c, !PT ;  /* 0x0000001009177212 */ /* 0x000fe200078e3cff */
[C---:B------:R-:W-:Y:S01]  /*0960*/  IMAD R9, R13.reuse, c[0x0][0x1a0], RZ ;  /* 0x000068000d097a24 */ /* 0x040fe200078e02ff */
[----:B------:R-:W-:Y:S01]  /*0970*/  SHF.R.U32.HI R24, RZ, 0x5, R14 ;  /* 0x00000005ff187819 */ /* 0x000fe2000001160e */
[----:B------:R-:W-:Y:S01]  /*0980*/  IMAD R16, R0, c[0x0][0x1a8], RZ ;  /* 0x00006a0000107a24 */ /* 0x000fe200078e02ff */
[----:B------:R-:W-:Y:S01]  /*0990*/  LOP3.LUT R3, R10, 0x30, R3, 0x78, !PT ;  /* 0x000000300a037812 */ /* 0x000fe200078e7803 */
[----:B------:R-:W-:Y:S01]  /*09a0*/  IMAD R10, R13, c[0x0][0x1b0], RZ ;  /* 0x00006c000d0a7a24 */ /* 0x000fe200078e02ff */
[----:B------:R-:W-:Y:S01]  /*09b0*/  LOP3.LUT R20, R15, 0x800, RZ, 0xc0, !PT ;  /* 0x000008000f147812 */ /* 0x000fe200078ec0ff */
[----:B------:R-:W-:Y:S01]  /*09c0*/  IMAD.SHL.U32 R0, R9, 0x2, RZ ;  /* 0x0000000209007824 */ /* 0x000fe200078e00ff */
[----:B------:R-:W-:Y:S01]  /*09d0*/  SHF.L.U32 R17, R16, 0x1, RZ ;  /* 0x0000000110117819 */ /* 0x000fe200000006ff */
[----:B------:R-:W-:Y:S01]  /*09e0*/  IMAD.SHL.U32 R18, R10, 0x2, RZ ;  /* 0x000000020a127824 */ /* 0x000fe200078e00ff */
[----:B------:R-:W-:Y:S01]  /*09f0*/  SGXT.U32 R15, R24, 0x3 ;  /* 0x00000003180f781a */ /* 0x000fe20000000000 */
[----:B------:R-:W-:Y:S01]  /*0a00*/  IMAD.SHL.U32 R21, R19, 0x2, RZ ;  /* 0x0000000213157824 */ /* 0x000fe200078e00ff */
[----:B------:R-:W-:Y:S01]  /*0a10*/  IADD3 R80, P0, P1, R17, c[0x0][0x168], R0 ;  /* 0x00005a0011507a10 */ /* 0x000fe2000791e000 */
[----:B------:R-:W-:Y:S01]  /*0a20*/  IMAD.HI R9, R9, 0x2, RZ ;  /* 0x0000000209097827 */ /* 0x000fe200078e02ff */
[----:B------:R-:W-:Y:S01]  /*0a30*/  MOV R73, 0xff800000 ;  /* 0xff80000000497802 */ /* 0x000fe20000000f00 */
[----:B------:R-:W-:Y:S01]  /*0a40*/  CS2R R44, SRZ ;  /* 0x00000000002c7805 */ /* 0x000fe2000001ff00 */
[----:B------:R-:W-:Y:S01]  /*0a50*/  IADD3 R21, P2, P3, R21, c[0x0][0x170], R18 ;  /* 0x00005c0015157a10 */ /* 0x000fe20007b5e012 */
[----:B------:R-:W-:Y:S01]  /*0a60*/  IMAD R17, R15, c[0x0][0x1a4], RZ ;  /* 0x000069000f117a24 */ /* 0x000fe200078e02ff */
[----:B------:R-:W-:Y:S01]  /*0a70*/  CS2R R46, SRZ ;  /* 0x00000000002e7805 */ /* 0x000fe2000001ff00 */
[----:B------:R-:W-:Y:S01]  /*0a80*/  IMAD.HI R18, R10, 0x2, RZ ;  /* 0x000000020a127827 */ /* 0x000fe200078e02ff */
[----:B------:R-:W-:Y:S01]  /*0a90*/  LOP3.LUT R72, R2, 0x8, RZ, 0xfc, !PT ;  /* 0x0000000802487812 */ /* 0x000fe200078efcff */
[----:B------:R-:W-:Y:S01]  /*0aa0*/  UMOV UR4, URZ ;  /* 0x0000003f00047c82 */ /* 0x000fe20008000000 */
[----:B------:R-:W-:Y:S01]  /*0ab0*/  LEA R10, R26, R17, 0x3 ;  /* 0x000000111a0a7211 */ /* 0x000fe200078e18ff */
[----:B------:R-:W-:Y:S01]  /*0ac0*/  IMAD.HI R16, R16, 0x2, RZ ;  /* 0x0000000210107827 */ /* 0x000fe200078e02ff */
[----:B------:R-:W-:-:S03]  /*0ad0*/  UMOV UR5, URZ ;  /* 0x0000003f00057c82 */ /* 0x000fc60008000000 */
[----:B------:R-:W-:Y:S01]  /*0ae0*/  IMAD.IADD R0, R20, 0x1, R23 ;  /* 0x0000000114007824 */ /* 0x000fe200078e0217 */
[----:B------:R-:W-:Y:S01]  /*0af0*/  IADD3.X R24, R16, c[0x0][0x16c], R9, P0, P1 ;  /* 0x00005b0010187a10 */ /* 0x000fe200007e2409 */
[----:B------:R-:W-:Y:S01]  /*0b00*/  IMAD R20, R15, c[0x0][0x1b8], RZ ;  /* 0x00006e000f147a24 */ /* 0x000fe200078e02ff */
[-C--:B------:R-:W-:Y:S01]  /*0b10*/  LEA R86, P0, R17, R80.reuse, 0x1 ;  /* 0x0000005011567211 */ /* 0x080fe200078008ff */
[----:B------:R-:W-:Y:S01]  /*0b20*/  IMAD.HI R19, R19, 0x2, RZ ;  /* 0x0000000213137827 */ /* 0x000fe200078e02ff */
[----:B------:R-:W-:Y:S02]  /*0b30*/  LEA R84, P1, R10, R80, 0x1 ;  /* 0x000000500a547211 */ /* 0x000fe400078208ff */
[-C--:B------:R-:W-:Y:S01]  /*0b40*/  LEA.HI.X.SX32 R87, R17, R24.reuse, 0x1, P0 ;  /* 0x0000001811577211 */ /* 0x080fe200000f0eff */
[----:B------:R-:W-:Y:S01]  /*0b50*/  IMAD R9, R26, 0x8, R10 ;  /* 0x000000081a097824 */ /* 0x000fe200078e020a */
[----:B------:R-:W-:Y:S01]  /*0b60*/  IADD3.X R23, R19, c[0x0][0x174], R18, P2, P3 ;  /* 0x00005d0013177a10 */ /* 0x000fe200017e6412 */
[----:B------:R-:W-:Y:S01]  /*0b70*/  IMAD R16, R25, 0x8, R20 ;  /* 0x0000000819107824 */ /* 0x000fe200078e0214 */
[----:B------:R-:W-:Y:S01]  /*0b80*/  LEA.HI.X.SX32 R85, R10, R24, 0x1, P1 ;  /* 0x000000180a557211 */ /* 0x000fe200008f0eff */
[----:B------:R-:W-:Y:S01]  /*0b90*/  IMAD.MOV.U32 R10, RZ, RZ, 0x3f800000 ;  /* 0x3f800000ff0a7424 */ /* 0x000fe200078e00ff */
[----:B------:R-:W-:Y:S01]  /*0ba0*/  LEA R82, P2, R9, R80, 0x1 ;  /* 0x0000005009527211 */ /* 0x000fe200078408ff */
[----:B------:R-:W-:Y:S01]  /*0bb0*/  IMAD R19, R25, 0x8, R16 ;  /* 0x0000000819137824 */ /* 0x000fe200078e0210 */
[----:B------:R-:W-:-:S02]  /*0bc0*/  LEA R15, R26, R9, 0x3 ;  /* 0x000000091a0f7211 */ /* 0x000fc400078e18ff */
[----:B------:R-:W-:Y:S01]  /*0bd0*/  LEA.HI.X.SX32 R83, R9, R24, 0x1, P2 ;  /* 0x0000001809537211 */ /* 0x000fe200010f0eff */
[----:B------:R-:W-:Y:S01]  /*0be0*/  IMAD R9, R25, 0x8, R19 ;  /* 0x0000000819097824 */ /* 0x000fe200078e0213 */
[----:B------:R-:W-:Y:S02]  /*0bf0*/  LEA R80, P3, R15, R80, 0x1 ;  /* 0x000000500f507211 */ /* 0x000fe400078608ff */
[-C--:B------:R-:W-:Y:S02]  /*0c00*/  LEA R74, P2, R19, R21.reuse, 0x1 ;  /* 0x00000015134a7211 */ /* 0x080fe400078408ff */
[----:B------:R-:W-:Y:S01]  /*0c10*/  LEA.HI.X.SX32 R81, R15, R24, 0x1, P3 ;  /* 0x000000180f517211 */ /* 0x000fe200018f0eff */
[----:B------:R-:W-:Y:S01]  /*0c20*/  IMAD.MOV.U32 R15, RZ, RZ, RZ ;  /* 0x000000ffff0f7224 */ /* 0x000fe200078e00ff */
[-C--:B------:R-:W-:Y:S02]  /*0c30*/  LEA R76, P1, R16, R21.reuse, 0x1 ;  /* 0x00000015104c7211 */ /* 0x080fe400078208ff */
[----:B------:R-:W-:-:S02]  /*0c40*/  LEA R18, P3, R9, R21, 0x1 ;  /* 0x0000001509127211 */ /* 0x000fc400078608ff */
[----:B------:R-:W-:Y:S02]  /*0c50*/  LEA R78, P0, R20, R21, 0x1 ;  /* 0x00000015144e7211 */ /* 0x000fe400078008ff */
[-C--:B------:R-:W-:Y:S02]  /*0c60*/  LEA.HI.X.SX32 R75, R19, R23.reuse, 0x1, P2 ;  /* 0x00000017134b7211 */ /* 0x080fe400010f0eff */
[-C--:B------:R-:W-:Y:S01]  /*0c70*/  LEA.HI.X.SX32 R77, R16, R23.reuse, 0x1, P1 ;  /* 0x00000017104d7211 */ /* 0x080fe200008f0eff */
[----:B------:R-:W-:Y:S01]  /*0c80*/  IMAD.MOV.U32 R16, RZ, RZ, RZ ;  /* 0x000000ffff107224 */ /* 0x000fe200078e00ff */
[-C--:B------:R-:W-:Y:S02]  /*0c90*/  LEA.HI.X.SX32 R19, R9, R23.reuse, 0x1, P3 ;  /* 0x0000001709137211 */ /* 0x080fe400018f0eff */
[----:B------:R-:W-:Y:S02]  /*0ca0*/  LEA.HI.X.SX32 R79, R20, R23, 0x1, P0 ;  /* 0x00000017144f7211 */ /* 0x000fe400000f0eff */
[----:B------:R-:W-:-:S02]  /*0cb0*/  MOV R9, 0x3f800000 ;  /* 0x3f80000000097802 */ /* 0x000fc40000000f00 */
[----:B------:R-:W-:Y:S02]  /*0cc0*/  LOP3.LUT R17, R22, 0x30, R5, 0x78, !PT ;  /* 0x0000003016117812 */ /* 0x000fe400078e7805 */
.L_x_1:
[----:B------:R-:W-:-:S04]  /*0cd0*/  IMAD.WIDE R20, R15, 0x2, R86 ;  /* 0x000000020f147825 */ /* 0x000fc800078e0256 */
[C---:B------:R-:W-:Y:S02]  /*0ce0*/  IMAD.WIDE R22, R15.reuse, 0x2, R84 ;  /* 0x000000020f167825 */ /* 0x040fe400078e0254 */
[----:B------:R-:W2:Y:S02]  /*0cf0*/  LDG.E.U16 R20, [R20.64] ;  /* 0x0000000614147981 */ /* 0x000ea4000c1e1500 */
[C---:B------:R-:W-:Y:S02]  /*0d00*/  IMAD.WIDE R24, R15.reuse, 0x2, R82 ;  /* 0x000000020f187825 */ /* 0x040fe400078e0252 */
[----:B------:R-:W3:Y:S02]  /*0d10*/  LDG.E.U16 R22, [R22.64] ;  /* 0x0000000616167981 */ /* 0x000ee4000c1e1500 */
[----:B------:R-:W-:Y:S02]  /*0d20*/  IMAD.WIDE R26, R15, 0x2, R80 ;  /* 0x000000020f1a7825 */ /* 0x000fe400078e0250 */
[----:B------:R-:W4:Y:S04]  /*0d30*/  LDG.E.U16 R24, [R24.64] ;  /* 0x0000000618187981 */ /* 0x000f28000c1e1500 */
[----:B------:R-:W5:Y:S04]  /*0d40*/  LDG.E.U16 R26, [R26.64] ;  /* 0x000000061a1a7981 */ /* 0x000f68000c1e1500 */
[----:B------:R-:W-:Y:S01]  /*0d50*/  BAR.SYNC.DEFER_BLOCKING 0x0 ;  /* 0x0000000000007b1d */ /* 0x000fe20000010000 */
[----:B------:R-:W-:-:S04]  /*0d60*/  IMAD.WIDE R92, R16, 0x2, R78 ;  /* 0x00000002105c7825 */ /* 0x000fc800078e024e */
[----:B------:R-:W-:-:S04]  /*0d70*/  IMAD.WIDE R90, R16, 0x2, R76 ;  /* 0x00000002105a7825 */ /* 0x000fc800078e024c */
[----:B------:R-:W-:-:S04]  /*0d80*/  IMAD.WIDE R94, R16, 0x2, R74 ;  /* 0x00000002105e7825 */ /* 0x000fc800078e024a */
[----:B------:R-:W-:Y:S01]  /*0d90*/  IMAD.WIDE R96, R16, 0x2, R18 ;  /* 0x0000000210607825 */ /* 0x000fe200078e0212 */
[----:B--2---:R-:W-:Y:S04]  /*0da0*/  STS.U16 [R3+0x2000], R20 ;  /* 0x0020001403007388 */ /* 0x004fe80000000400 */
[----:B---3--:R-:W-:Y:S04]  /*0db0*/  STS.U16 [R3+0x2200], R22 ;  /* 0x0022001603007388 */ /* 0x008fe80000000400 */
[----:B----4-:R-:W-:Y:S04]  /*0dc0*/  STS.U16 [R3+0x2400], R24 ;  /* 0x0024001803007388 */ /* 0x010fe80000000400 */
[----:B-----5:R-:W-:Y:S04]  /*0dd0*/  STS.U16 [R3+0x2600], R26 ;  /* 0x0026001a03007388 */ /* 0x020fe80000000400 */
[----:B------:R-:W-:Y:S06]  /*0de0*/  BAR.SYNC.DEFER_BLOCKING 0x0 ;  /* 0x0000000000007b1d */ /* 0x000fec0000010000 */
[----:B------:R-:W2:Y:S04]  /*0df0*/  LDG.E.U16 R92, [R92.64] ;  /* 0x000000065c5c7981 */ /* 0x000ea8000c1e1500 */
[----:B------:R-:W3:Y:S04]  /*0e00*/  LDG.E.U16 R90, [R90.64] ;  /* 0x000000065a5a7981 */ /* 0x000ee8000c1e1500 */
[----:B------:R-:W4:Y:S04]  /*0e10*/  LDG.E.U16 R94, [R94.64] ;  /* 0x000000065e5e7981 */ /* 0x000f28000c1e1500 */
[----:B------:R-:W5:Y:S04]  /*0e20*/  LDG.E.U16 R88, [R96.64] ;  /* 0x0000000660587981 */ /* 0x000f68000c1e1500 */
[----:B------:R-:W-:Y:S04]  /*0e30*/  LDSM.16.MT88.4 R68, [R0] ;  /* 0x000000000044783b */ /* 0x000fe80000004200 */
[----:B------:R-:W0:Y:S04]  /*0e40*/  LDSM.16.M88.4 R28, [R17+0x2000] ;  /* 0x00200000111c783b */ /* 0x000e280000000200 */
[----:B------:R-:W1:Y:S04]  /*0e50*/  LDSM.16.M88.4 R32, [R17+0x2200] ;  /* 0x002200001120783b */ /* 0x000e680000000200 */
[----:B------:R-:W1:Y:S04]  /*0e60*/  LDSM.16.M88.4 R24, [R17+0x2400] ;  /* 0x002400001118783b */ /* 0x000e680000000200 */
[----:B------:R-:W1:Y:S04]  /*0e70*/  LDSM.16.M88.4 R20, [R17+0x2600] ;  /* 0x002600001114783b */ /* 0x000e680000000200 */
[----:B------:R-:W1:Y:S04]  /*0e80*/  LDSM.16.MT88.4 R60, [R0+0x1000] ;  /* 0x00100000003c783b */ /* 0x000e680000004200 */
[----:B------:R-:W-:Y:S01]  /*0e90*/  BAR.SYNC.DEFER_BLOCKING 0x0 ;  /* 0x0000000000007b1d */ /* 0x000fe20000010000 */
[C---:B0-----:R-:W-:Y:S08]  /*0ea0*/  HMMA.16816.F32.BF16 R56, R68.reuse, R28, RZ ;  /* 0x0000001c4438723c */ /* 0x041ff000000418ff */
[C---:B-1----:R-:W-:Y:S08]  /*0eb0*/  HMMA.16816.F32.BF16 R64, R68.reuse, R32, RZ ;  /* 0x000000204440723c */ /* 0x042ff000000418ff */
[C---:B------:R-:W-:Y:S08]  /*0ec0*/  HMMA.16816.F32.BF16 R36, R68.reuse, R24, RZ ;  /* 0x000000184424723c */ /* 0x040ff000000418ff */
[----:B------:R-:W-:Y:S08]  /*0ed0*/  HMMA.16816.F32.BF16 R68, R68, R20, RZ ;  /* 0x000000144444723c */ /* 0x000ff000000418ff */
[C---:B------:R-:W-:Y:S08]  /*0ee0*/  HMMA.16816.F32.BF16 R56, R60.reuse, R30, R56 ;  /* 0x0000001e3c38723c */ /* 0x040ff00000041838 */
[----:B------:R-:W-:Y:S01]  /*0ef0*/  HMMA.16816.F32.BF16 R64, R60, R34, R64 ;  /* 0x000000223c40723c */ /* 0x000fe20000041840 */
[----:B------:R-:W-:-:S07]  /*0f00*/  LEA R33, P0, R6, UR4, 0x1 ;  /* 0x0000000406217c11 */ /* 0x000fce000f8008ff */
[----:B------:R-:W-:Y:S01]  /*0f10*/  HMMA.16816.F32.BF16 R36, R60, R26, R36 ;  /* 0x0000001a3c24723c */ /* 0x000fe20000041824 */
[C---:B------:R-:W-:Y:S01]  /*0f20*/  IADD3 R21, P1, R33.reuse, 0x9, RZ ;  /* 0x0000000921157810 */ /* 0x040fe20007f3e0ff */
[----:B------:R-:W-:Y:S01]  /*0f30*/  IMAD.X R28, RZ, RZ, UR5, P0 ;  /* 0x00000005ff1c7e24 */ /* 0x000fe200080e06ff */
[CC--:B------:R-:W-:Y:S02]  /*0f40*/  ISETP.GT.U32.AND P4, PT, R33.reuse, R72.reuse, PT ;  /* 0x000000482100720c */ /* 0x0c0fe40003f84070 */
[----:B------:R-:W-:-:S03]  /*0f50*/  ISETP.GE.U32.AND P5, PT, R33, R72, PT ;  /* 0x000000482100720c */ /* 0x000fc60003fa6070 */
[----:B------:R-:W-:Y:S01]  /*0f60*/  HMMA.16816.F32.BF16 R68, R60, R22, R68 ;  /* 0x000000163c44723c */ /* 0x000fe20000041844 */
[----:B------:R-:W-:Y:S01]  /*0f70*/  ISETP.GT.U32.AND P2, PT, R21, R72, PT ;  /* 0x000000481500720c */ /* 0x000fe20003f44070 */
[----:B------:R-:W-:Y:S01]  /*0f80*/  FMUL R59, R59, c[0x0][0x188] ;  /* 0x000062003b3b7a20 */ /* 0x000fe20000400000 */
[----:B------:R-:W-:-:S04]  /*0f90*/  ISETP.GT.U32.AND P0, PT, R21, R2, PT ;  /* 0x000000021500720c */ /* 0x000fc80003f04070 */
[----:B------:R-:W-:Y:S01]  /*0fa0*/  IMAD.X R60, RZ, RZ, R28, P1 ;  /* 0x000000ffff3c7224 */ /* 0x000fe200008e061c */
[----:B------:R-:W-:Y:S01]  /*0fb0*/  ISETP.GT.U32.AND P1, PT, R33, R2, PT ;  /* 0x000000022100720c */ /* 0x000fe20003f24070 */
[----:B------:R-:W-:Y:S01]  /*0fc0*/  FMUL R22, R58, c[0x0][0x188] ;  /* 0x000062003a167a20 */ /* 0x000fe20000400000 */
[C---:B------:R-:W-:Y:S01]  /*0fd0*/  ISETP.GT.U32.AND.EX P4, PT, R28.reuse, RZ, PT, P4 ;  /* 0x000000ff1c00720c */ /* 0x040fe20003f84140 */
[----:B------:R-:W-:Y:S01]  /*0fe0*/  FMUL R21, R67, c[0x0][0x188] ;  /* 0x0000620043157a20 */ /* 0x000fe20000400000 */
[----:B------:R-:W-:Y:S02]  /*0ff0*/  ISETP.GE.U32.AND.EX P5, PT, R28, RZ, PT, P5 ;  /* 0x000000ff1c00720c */ /* 0x000fe40003fa6150 */
[----:B------:R-:W-:Y:S01]  /*1000*/  ISETP.GT.U32.AND.EX P2, PT, R60, RZ, PT, P2 ;  /* 0x000000ff3c00720c */ /* 0x000fe20003f44120 */
[----:B------:R-:W-:Y:S01]  /*1010*/  FMUL R63, R66, c[0x0][0x188] ;  /* 0x00006200423f7a20 */ /* 0x000fe20000400000 */
[C---:B------:R-:W-:Y:S02]  /*1020*/  IADD3 R31, P6, R33.reuse, 0x10, RZ ;  /* 0x00000010211f7810 */ /* 0x040fe40007fde0ff */
[----:B------:R-:W-:-:S02]  /*1030*/  IADD3 R29, P3, R33, 0x11, RZ ;  /* 0x00000011211d7810 */ /* 0x000fc40007f7e0ff */
[----:B------:R-:W-:Y:S02]  /*1040*/  ISETP.GT.U32.AND.EX P1, PT, R28, RZ, PT, P1 ;  /* 0x000000ff1c00720c */ /* 0x000fe40003f24110 */
[----:B------:R-:W-:Y:S02]  /*1050*/  FSEL R22, R22, -INF , !P4 ;  /* 0xff80000016167808 */ /* 0x000fe40006000000 */
[----:B------:R-:W-:Y:S02]  /*1060*/  FSEL R67, R59, -INF , !P5 ;  /* 0xff8000003b437808 */ /* 0x000fe40006800000 */
[----:B------:R-:W-:Y:S01]  /*1070*/  FSEL R21, R21, -INF , !P2 ;  /* 0xff80000015157808 */ /* 0x000fe20005000000 */
[----:B------:R-:W-:Y:S01]  /*1080*/  IMAD.X R35, RZ, RZ, R28, P6 ;  /* 0x000000ffff237224 */ /* 0x000fe200030e061c */
[----:B------:R-:W-:Y:S02]  /*1090*/  IADD3 R27, P2, R33, 0x18, RZ ;  /* 0x00000018211b7810 */ /* 0x000fe40007f5e0ff */
[----:B------:R-:W-:-:S02]  /*10a0*/  IADD3.X R34, RZ, R28, RZ, P3, !PT ;  /* 0x0000001cff227210 */ /* 0x000fc40001ffe4ff */
[-C--:B------:R-:W-:Y:S02]  /*10b0*/  ISETP.GT.U32.AND P3, PT, R31, R72.reuse, PT ;  /* 0x000000481f00720c */ /* 0x080fe40003f64070 */
[----:B------:R-:W-:Y:S02]  /*10c0*/  FSEL R63, R63, -INF , !P1 ;  /* 0xff8000003f3f7808 */ /* 0x000fe40004800000 */
[----:B------:R-:W-:Y:S01]  /*10d0*/  FMNMX R20, R22, R67, !PT ;  /* 0x0000004316147209 */ /* 0x000fe20007800000 */
[----:B------:R-:W-:Y:S01]  /*10e0*/  IMAD.X R32, RZ, RZ, R28, P2 ;  /* 0x000000ffff207224 */ /* 0x000fe200010e061c */
[----:B------:R-:W-:Y:S01]  /*10f0*/  ISETP.GT.U32.AND P2, PT, R29, R72, PT ;  /* 0x000000481d00720c */ /* 0x000fe20003f44070 */
[----:B------:R-:W-:Y:S01]  /*1100*/  FMUL R38, R38, c[0x0][0x188] ;  /* 0x0000620026267a20 */ /* 0x000fe20000400000 */
[----:B------:R-:W-:Y:S02]  /*1110*/  ISETP.GT.U32.AND.EX P3, PT, R35, RZ, PT, P3 ;  /* 0x000000ff2300720c */ /* 0x000fe40003f64130 */
[----:B------:R-:W-:Y:S01]  /*1120*/  FMNMX R20, R63, R20, !PT ;  /* 0x000000143f147209 */ /* 0x000fe20007800000 */
[----:B------:R-:W-:Y:S01]  /*1130*/  FMUL R59, R39, c[0x0][0x188] ;  /* 0x00006200273b7a20 */ /* 0x000fe20000400000 */
[----:B------:R-:W-:-:S02]  /*1140*/  IADD3 R25, P6, R33, 0x19, RZ ;  /* 0x0000001921197810 */ /* 0x000fc40007fde0ff */
[----:B------:R-:W-:Y:S02]  /*1150*/  ISETP.GT.U32.AND P5, PT, R27, R72, PT ;  /* 0x000000481b00720c */ /* 0x000fe40003fa4070 */
[----:B------:R-:W-:Y:S02]  /*1160*/  ISETP.GT.U32.AND.EX P2, PT, R34, RZ, PT, P2 ;  /* 0x000000ff2200720c */ /* 0x000fe40003f44120 */
[----:B------:R-:W-:Y:S02]  /*1170*/  FSEL R39, R38, -INF , !P3 ;  /* 0xff80000026277808 */ /* 0x000fe40005800000 */
[----:B------:R-:W-:Y:S01]  /*1180*/  FMNMX R20, R21, R20, !PT ;  /* 0x0000001415147209 */ /* 0x000fe20007800000 */
[----:B------:R-:W-:Y:S01]  /*1190*/  IMAD.X R30, RZ, RZ, R28, P6 ;  /* 0x000000ffff1e7224 */ /* 0x000fe200030e061c */
[----:B------:R-:W-:Y:S01]  /*11a0*/  ISETP.GT.U32.AND P4, PT, R25, R72, PT ;  /* 0x000000481900720c */ /* 0x000fe20003f84070 */
[----:B------:R-:W-:Y:S01]  /*11b0*/  FMUL R61, R70, c[0x0][0x188] ;  /* 0x00006200463d7a20 */ /* 0x000fe20000400000 */
[----:B------:R-:W-:-:S02]  /*11c0*/  ISETP.GT.U32.AND.EX P5, PT, R32, RZ, PT, P5 ;  /* 0x000000ff2000720c */ /* 0x000fc40003fa4150 */
[----:B------:R-:W-:Y:S02]  /*11d0*/  FSEL R59, R59, -INF , !P2 ;  /* 0xff8000003b3b7808 */ /* 0x000fe40005000000 */
[----:B------:R-:W-:Y:S01]  /*11e0*/  FMNMX R20, R39, R20, !PT ;  /* 0x0000001427147209 */ /* 0x000fe20007800000 */
[----:B------:R-:W-:Y:S01]  /*11f0*/  FMUL R23, R71, c[0x0][0x188] ;  /* 0x0000620047177a20 */ /* 0x000fe20000400000 */
[----:B------:R-:W-:Y:S02]  /*1200*/  ISETP.GT.U32.AND.EX P4, PT, R30, RZ, PT, P4 ;  /* 0x000000ff1e00720c */ /* 0x000fe40003f84140 */
[----:B------:R-:W-:Y:S02]  /*1210*/  FSEL R61, R61, -INF , !P5 ;  /* 0xff8000003d3d7808 */ /* 0x000fe40006800000 */
[----:B------:R-:W-:Y:S02]  /*1220*/  FMNMX R20, R59, R20, !PT ;  /* 0x000000143b147209 */ /* 0x000fe40007800000 */
[----:B------:R-:W-:-:S02]  /*1230*/  FSEL R23, R23, -INF , !P4 ;  /* 0xff80000017177808 */ /* 0x000fc40006000000 */
[----:B------:R-:W-:-:S04]  /*1240*/  FMNMX R20, R61, R20, !PT ;  /* 0x000000143d147209 */ /* 0x000fc80007800000 */
[----:B------:R-:W-:Y:S02]  /*1250*/  FMNMX R26, R23, R20, !PT ;  /* 0x00000014171a7209 */ /* 0x000fe40007800000 */
[-C--:B------:R-:W-:Y:S02]  /*1260*/  ISETP.GT.U32.AND P2, PT, R31, R2.reuse, PT ;  /* 0x000000021f00720c */ /* 0x080fe40003f44070 */
[-C--:B------:R-:W-:Y:S01]  /*1270*/  ISETP.GT.U32.AND P6, PT, R29, R2.reuse, PT ;  /* 0x000000021d00720c */ /* 0x080fe20003fc4070 */
[----:B------:R-:W0:Y:S01]  /*1280*/  SHFL.BFLY PT, R31, R26, 0x2, 0x1f ;  /* 0x0c401f001a1f7f89 */ /* 0x000e2200000e0000 */
[C---:B------:R-:W-:Y:S02]  /*1290*/  IADD3 R29, P4, R33.reuse, 0x8, RZ ;  /* 0x00000008211d7810 */ /* 0x040fe40007f9e0ff */
[-C--:B------:R-:W-:Y:S01]  /*12a0*/  ISETP.GE.U32.AND P3, PT, R33, R2.reuse, PT ;  /* 0x000000022100720c */ /* 0x080fe20003f66070 */
[----:B------:R-:W-:Y:S02]  /*12b0*/  FMUL R33, R56, c[0x0][0x188] ;  /* 0x0000620038217a20 */ /* 0x000fe40000400000 */
[----:B------:R-:W-:Y:S01]  /*12c0*/  IMAD.X R24, RZ, RZ, R28, P4 ;  /* 0x000000ffff187224 */ /* 0x000fe200020e061c */
[----:B------:R-:W-:Y:S01]  /*12d0*/  ISETP.GT.U32.AND P4, PT, R29, R2, PT ;  /* 0x000000021d00720c */ /* 0x000fe20003f84070 */
[----:B------:R-:W-:Y:S01]  /*12e0*/  FMUL R20, R57, c[0x0][0x188] ;  /* 0x0000620039147a20 */ /* 0x000fe20000400000 */
[----:B------:R-:W-:-:S02]  /*12f0*/  ISETP.GE.U32.AND.EX P3, PT, R28, RZ, PT, P3 ;  /* 0x000000ff1c00720c */ /* 0x000fc40003f66130 */
[----:B------:R-:W-:Y:S01]  /*1300*/  ISETP.GT.U32.AND.EX P2, PT, R35, RZ, PT, P2 ;  /* 0x000000ff2300720c */ /* 0x000fe20003f44120 */
[----:B------:R-:W-:Y:S01]  /*1310*/  FMUL R35, R64, c[0x0][0x188] ;  /* 0x0000620040237a20 */ /* 0x000fe20000400000 */
[----:B------:R-:W-:Y:S02]  /*1320*/  FSEL R33, R33, -INF , !P1 ;  /* 0xff80000021217808 */ /* 0x000fe40004800000 */
[----:B------:R-:W-:Y:S02]  /*1330*/  ISETP.GT.U32.AND.EX P4, PT, R24, RZ, PT, P4 ;  /* 0x000000ff1800720c */ /* 0x000fe40003f84140 */
[----:B------:R-:W-:Y:S02]  /*1340*/  FSEL R20, R20, -INF , !P3 ;  /* 0xff80000014147808 */ /* 0x000fe40005800000 */
[----:B------:R-:W-:Y:S01]  /*1350*/  ISETP.GT.U32.AND P1, PT, R25, R2, PT ;  /* 0x000000021900720c */ /* 0x000fe20003f24070 */
[----:B------:R-:W-:Y:S01]  /*1360*/  FMUL R25, R65, c[0x0][0x188] ;  /* 0x0000620041197a20 */ /* 0x000fe20000400000 */
[----:B------:R-:W-:-:S02]  /*1370*/  ISETP.GT.U32.AND.EX P0, PT, R60, RZ, PT, P0 ;  /* 0x000000ff3c00720c */ /* 0x000fc40003f04100 */
[----:B------:R-:W-:Y:S02]  /*1380*/  FSEL R35, R35, -INF , !P4 ;  /* 0xff80000023237808 */ /* 0x000fe40006000000 */
[----:B------:R-:W-:Y:S01]  /*1390*/  FMNMX R24, R33, R20, !PT ;  /* 0x0000001421187209 */ /* 0x000fe20007800000 */
[----:B------:R-:W-:Y:S01]  /*13a0*/  FMUL R29, R36, c[0x0][0x188] ;  /* 0x00006200241d7a20 */ /* 0x000fe20000400000 */
[----:B------:R-:W-:Y:S02]  /*13b0*/  FSEL R25, R25, -INF , !P0 ;  /* 0xff80000019197808 */ /* 0x000fe40004000000 */
[----:B------:R-:W-:Y:S02]  /*13c0*/  FMNMX R24, R35, R24, !PT ;  /* 0x0000001823187209 */ /* 0x000fe40007800000 */
[----:B------:R-:W-:Y:S01]  /*13d0*/  ISETP.GT.U32.AND P5, PT, R27, R2, PT ;  /* 0x000000021b00720c */ /* 0x000fe20003fa4070 */
[----:B------:R-:W-:Y:S01]  /*13e0*/  FMUL R27, R37, c[0x0][0x188] ;  /* 0x00006200251b7a20 */ /* 0x000fe20000400000 */
[----:B------:R-:W-:-:S02]  /*13f0*/  ISETP.GT.U32.AND.EX P6, PT, R34, RZ, PT, P6 ;  /* 0x000000ff2200720c */ /* 0x000fc40003fc4160 */
[----:B------:R-:W-:Y:S02]  /*1400*/  FSEL R29, R29, -INF , !P2 ;  /* 0xff8000001d1d7808 */ /* 0x000fe40005000000 */
[----:B------:R-:W-:Y:S02]  /*1410*/  FMNMX R24, R25, R24, !PT ;  /* 0x0000001819187209 */ /* 0x000fe40007800000 */
[----:B0-----:R-:W-:Y:S01]  /*1420*/  FMNMX R28, R26, R31, !PT ;  /* 0x0000001f1a1c7209 */ /* 0x001fe20007800000 */
[----:B------:R-:W-:Y:S01]  /*1430*/  FMUL R31, R68, c[0x0][0x188] ;  /* 0x00006200441f7a20 */ /* 0x000fe20000400000 */
[----:B------:R-:W-:Y:S02]  /*1440*/  ISETP.GT.U32.AND.EX P5, PT, R32, RZ, PT, P5 ;  /* 0x000000ff2000720c */ /* 0x000fe40003fa4150 */
[----:B------:R-:W-:Y:S02]  /*1450*/  FSEL R27, R27, -INF , !P6 ;  /* 0xff8000001b1b7808 */ /* 0x000fe40007000000 */
[----:B------:R-:W-:Y:S01]  /*1460*/  FMNMX R24, R29, R24, !PT ;  /* 0x000000181d187209 */ /* 0x000fe20007800000 */
[----:B------:R-:W-:Y:S01]  /*1470*/  FMUL R37, R69, c[0x0][0x188] ;  /* 0x0000620045257a20 */ /* 0x000fe20000400000 */
[----:B------:R-:W-:-:S02]  /*1480*/  ISETP.GT.U32.AND.EX P1, PT, R30, RZ, PT, P1 ;  /* 0x000000ff1e00720c */ /* 0x000fc40003f24110 */
[----:B------:R-:W-:Y:S02]  /*1490*/  FSEL R31, R31, -INF , !P5 ;  /* 0xff8000001f1f7808 */ /* 0x000fe40006800000 */
[----:B------:R-:W-:Y:S01]  /*14a0*/  FMNMX R24, R27, R24, !PT ;  /* 0x000000181b187209 */ /* 0x000fe20007800000 */
[----:B------:R-:W0:Y:S01]  /*14b0*/  SHFL.BFLY PT, R65, R28, 0x1, 0x1f ;  /* 0x0c201f001c417f89 */ /* 0x000e2200000e0000 */
[----:B------:R-:W-:Y:S02]  /*14c0*/  FSEL R37, R37, -INF , !P1 ;  /* 0xff80000025257808 */ /* 0x000fe40004800000 */
[----:B------:R-:W-:-:S04]  /*14d0*/  FMNMX R24, R31, R24, !PT ;  /* 0x000000181f187209 */ /* 0x000fc80007800000 */
[----:B------:R-:W-:-:S05]  /*14e0*/  FMNMX R26, R37, R24, !PT ;  /* 0x00000018251a7209 */ /* 0x000fca0007800000 */
[----:B------:R-:W1:Y:S01]  /*14f0*/  SHFL.BFLY PT, R57, R26, 0x2, 0x1f ;  /* 0x0c401f001a397f89 */ /* 0x000e6200000e0000 */
[----:B0-----:R-:W-:-:S04]  /*1500*/  FMNMX R60, R28, R65, !PT ;  /* 0x000000411c3c7209 */ /* 0x001fc80007800000 */
[----:B------:R-:W-:-:S05]  /*1510*/  FMNMX R60, R60, R89, !PT ;  /* 0x000000593c3c7209 */ /* 0x000fca0007800000 */
[----:B------:R-:W-:Y:S01]  /*1520*/  FADD R22, R22, -R60 ;  /* 0x8000003c16167221 */ /* 0x000fe20000000000 */
[----:B-1----:R-:W-:-:S03]  /*1530*/  FMNMX R57, R26, R57, !PT ;  /* 0x000000391a397209 */ /* 0x002fc60007800000 */
[----:B------:R-:W-:Y:S02]  /*1540*/  FMUL R24, R22, 1.4426950216293334961 ;  /* 0x3fb8aa3b16187820 */ /* 0x000fe40000400000 */
[----:B------:R-:W0:Y:S01]  /*1550*/  SHFL.BFLY PT, R22, R57, 0x1, 0x1f ;  /* 0x0c201f0039167f89 */ /* 0x000e2200000e0000 */
[----:B------:R-:W-:-:S03]  /*1560*/  FADD R21, R21, -R60 ;  /* 0x8000003c15157221 */ /* 0x000fc60000000000 */
[----:B--2---:R-:W-:Y:S04]  /*1570*/  STS.U16 [R3+0x2000], R92 ;  /* 0x0020005c03007388 */ /* 0x004fe80000000400 */
[----:B---3--:R-:W-:Y:S04]  /*1580*/  STS.U16 [R3+0x2200], R90 ;  /* 0x0022005a03007388 */ /* 0x008fe80000000400 */
[----:B----4-:R-:W-:Y:S04]  /*1590*/  STS.U16 [R3+0x2400], R94 ;  /* 0x0024005e03007388 */ /* 0x010fe80000000400 */
[----:B-----5:R-:W-:Y:S01]  /*15a0*/  STS.U16 [R3+0x2600], R88 ;  /* 0x0026005803007388 */ /* 0x020fe20000000400 */
[----:B0-----:R-:W-:Y:S01]  /*15b0*/  FMNMX R22, R57, R22, !PT ;  /* 0x0000001639167209 */ /* 0x001fe20007800000 */
[----:B------:R-:W-:-:S02]  /*15c0*/  FMUL R26, R21, 1.4426950216293334961 ;  /* 0x3fb8aa3b151a7820 */ /* 0x000fc40000400000 */
[--C-:B------:R-:W-:Y:S01]  /*15d0*/  FADD R21, R39, -R60.reuse ;  /* 0x8000003c27157221 */ /* 0x100fe20000000000 */
[----:B------:R-:W-:Y:S01]  /*15e0*/  FMNMX R62, R22, R73, !PT ;  /* 0x00000049163e7209 */ /* 0x000fe20007800000 */
[--C-:B------:R-:W-:Y:S02]  /*15f0*/  FADD R23, R23, -R60.reuse ;  /* 0x8000003c17177221 */ /* 0x100fe40000000000 */
[----:B------:R-:W-:Y:S02]  /*1600*/  FADD R22, -R60, R89 ;  /* 0x000000593c167221 */ /* 0x000fe40000000100 */
[----:B------:R-:W-:Y:S02]  /*1610*/  FADD R63, R63, -R60 ;  /* 0x8000003c3f3f7221 */ /* 0x000fe40000000000 */
[----:B------:R-:W-:Y:S02]  /*1620*/  FMUL R21, R21, 1.4426950216293334961 ;  /* 0x3fb8aa3b15157820 */ /* 0x000fe40000400000 */
[----:B------:R-:W-:-:S02]  /*1630*/  FMUL R23, R23, 1.4426950216293334961 ;  /* 0x3fb8aa3b17177820 */ /* 0x000fc40000400000 */
[----:B------:R-:W-:Y:S02]  /*1640*/  FMUL R22, R22, 1.4426950216293334961 ;  /* 0x3fb8aa3b16167820 */ /* 0x000fe40000400000 */
[----:B------:R-:W-:Y:S01]  /*1650*/  FADD R20, R20, -R62 ;  /* 0x8000003e14147221 */ /* 0x000fe20000000000 */
[----:B------:R0:W-:Y:S01]  /*1660*/  MUFU.EX2 R39, R26 ;  /* 0x0000001a00277308 */ /* 0x0001e20000000800 */
[----:B------:R-:W-:-:S07]  /*1670*/  FMUL R36, R63, 1.4426950216293334961 ;  /* 0x3fb8aa3b3f247820 */ /* 0x000fce0000400000 */
[----:B------:R-:W-:Y:S01]  /*1680*/  MUFU.EX2 R63, R21 ;  /* 0x00000015003f7308 */ /* 0x000fe20000000800 */
[----:B0-----:R-:W-:-:S07]  /*1690*/  FMUL R26, R20, 1.4426950216293334961 ;  /* 0x3fb8aa3b141a7820 */ /* 0x001fce0000400000 */
[----:B------:R-:W-:Y:S08]  /*16a0*/  MUFU.EX2 R66, R23 ;  /* 0x0000001700427308 */ /* 0x000ff00000000800 */
[----:B------:R0:W-:Y:S01]  /*16b0*/  MUFU.EX2 R64, R22 ;  /* 0x0000001600407308 */ /* 0x0001e20000000800 */
[----:B------:R-:W-:Y:S01]  /*16c0*/  BAR.SYNC.DEFER_BLOCKING 0x0 ;  /* 0x0000000000007b1d */ /* 0x000fe20000010000 */
[----:B------:R-:W-:-:S02]  /*16d0*/  FADD R67, R67, -R60 ;  /* 0x8000003c43437221 */ /* 0x000fc40000000000 */
[----:B------:R-:W-:Y:S02]  /*16e0*/  FADD R59, R59, -R60 ;  /* 0x8000003c3b3b7221 */ /* 0x000fe40000000000 */
[----:B------:R-:W-:Y:S02]  /*16f0*/  FADD R32, -R62, R73 ;  /* 0x000000493e207221 */ /* 0x000fe40000000100 */
[--C-:B------:R-:W-:Y:S02]  /*1700*/  FADD R33, R33, -R62.reuse ;  /* 0x8000003e21217221 */ /* 0x100fe40000000000 */
[--C-:B------:R-:W-:Y:S02]  /*1710*/  FADD R35, R35, -R62.reuse ;  /* 0x8000003e23237221 */ /* 0x100fe40000000000 */
[----:B------:R-:W-:Y:S02]  /*1720*/  FADD R25, R25, -R62 ;  /* 0x8000003e19197221 */ /* 0x000fe40000000000 */
[----:B------:R-:W-:Y:S01]  /*1730*/  FMUL R67, R67, 1.4426950216293334961 ;  /* 0x3fb8aa3b43437820 */ /* 0x000fe20000400000 */
[----:B0-----:R-:W0:Y:S01]  /*1740*/  LDSM.16.M88.4 R20, [R17+0x2000] ;  /* 0x002000001114783b */ /* 0x001e220000000200 */
[----:B------:R-:W-:-:S02]  /*1750*/  FMUL R59, R59, 1.4426950216293334961 ;  /* 0x3fb8aa3b3b3b7820 */ /* 0x000fc40000400000 */
[----:B------:R-:W-:Y:S02]  /*1760*/  FMUL R65, R32, 1.4426950216293334961 ;  /* 0x3fb8aa3b20417820 */ /* 0x000fe40000400000 */
[----:B------:R-:W-:Y:S02]  /*1770*/  FMUL R33, R33, 1.4426950216293334961 ;  /* 0x3fb8aa3b21217820 */ /* 0x000fe40000400000 */
[----:B------:R-:W-:Y:S02]  /*1780*/  FMUL R28, R35, 1.4426950216293334961 ;  /* 0x3fb8aa3b231c7820 */ /* 0x000fe40000400000 */
[----:B------:R-:W-:Y:S01]  /*1790*/  FMUL R25, R25, 1.4426950216293334961 ;  /* 0x3fb8aa3b19197820 */ /* 0x000fe20000400000 */
[----:B------:R-:W-:Y:S08]  /*17a0*/  MUFU.EX2 R24, R24 ;  /* 0x0000001800187308 */ /* 0x000ff00000000800 */
[----:B------:R-:W1:Y:S08]  /*17b0*/  MUFU.EX2 R69, R67 ;  /* 0x0000004300457308 */ /* 0x000e700000000800 */
[----:B------:R-:W-:Y:S08]  /*17c0*/  MUFU.EX2 R68, R59 ;  /* 0x0000003b00447308 */ /* 0x000ff00000000800 */
[----:B------:R2:W-:Y:S08]  /*17d0*/  MUFU.EX2 R30, R33 ;  /* 0x00000021001e7308 */ /* 0x0005f00000000800 */
[----:B------:R-:W3:Y:S01]  /*17e0*/  MUFU.EX2 R57, R26 ;  /* 0x0000001a00397308 */ /* 0x000ee20000000800 */
[----:B--2---:R-:W2:Y:S07]  /*17f0*/  LDSM.16.M88.4 R32, [R17+0x2200] ;  /* 0x002200001120783b */ /* 0x004eae0000000200 */
[----:B------:R-:W-:Y:S08]  /*1800*/  MUFU.EX2 R36, R36 ;  /* 0x0000002400247308 */ /* 0x000ff00000000800 */
[----:B------:R3:W-:Y:S08]  /*1810*/  MUFU.EX2 R38, R28 ;  /* 0x0000001c00267308 */ /* 0x0007f00000000800 */
[----:B------:R-:W4:Y:S08]  /*1820*/  MUFU.EX2 R59, R25 ;  /* 0x00000019003b7308 */ /* 0x000f300000000800 */
[----:B------:R-:W5:Y:S01]  /*1830*/  MUFU.EX2 R65, R65 ;  /* 0x0000004100417308 */ /* 0x000f620000000800 */
[----:B------:R-:W-:-:S02]  /*1840*/  FADD R29, R29, -R62 ;  /* 0x8000003e1d1d7221 */ /* 0x000fc40000000000 */
[--C-:B------:R-:W-:Y:S02]  /*1850*/  FADD R31, R31, -R62.reuse ;  /* 0x8000003e1f1f7221 */ /* 0x100fe40000000000 */
[----:B------:R-:W-:Y:S02]  /*1860*/  FMUL R67, R29, 1.4426950216293334961 ;  /* 0x3fb8aa3b1d437820 */ /* 0x000fe40000400000 */
[----:B------:R-:W-:Y:S01]  /*1870*/  FADD R27, R27, -R62 ;  /* 0x8000003e1b1b7221 */ /* 0x000fe20000000000 */
[----:B-1----:R-:W-:Y:S01]  /*1880*/  F2FP.BF16.PACK_AB R29, R69, R24 ;  /* 0x00000018451d723e */ /* 0x002fe200000010ff */
[----:B------:R-:W-:Y:S01]  /*1890*/  FADD R73, R24, R69 ;  /* 0x0000004518497221 */ /* 0x000fe20000000000 */
[----:B---3--:R-:W-:Y:S01]  /*18a0*/  F2FP.BF16.PACK_AB R28, R57, R30 ;  /* 0x0000001e391c723e */ /* 0x008fe200000010ff */
[----:B------:R-:W-:Y:S01]  /*18b0*/  FADD R71, R30, R57 ;  /* 0x000000391e477221 */ /* 0x000fe20000000000 */
[----:B----4-:R-:W-:Y:S01]  /*18c0*/  F2FP.BF16.PACK_AB R30, R59, R38 ;  /* 0x000000263b1e723e */ /* 0x010fe200000010ff */
[----:B------:R-:W-:Y:S01]  /*18d0*/  FMUL R69, R31, 1.4426950216293334961 ;  /* 0x3fb8aa3b1f457820 */ /* 0x000fe20000400000 */
[----:B------:R-:W-:Y:S01]  /*18e0*/  F2FP.BF16.PACK_AB R31, R39, R36 ;  /* 0x00000024271f723e */ /* 0x000fe200000010ff */
[----:B------:R-:W-:-:S02]  /*18f0*/  FADD R61, R61, -R60 ;  /* 0x8000003c3d3d7221 */ /* 0x000fc40000000000 */
[----:B------:R-:W-:Y:S02]  /*1900*/  FMUL R70, R27, 1.4426950216293334961 ;  /* 0x3fb8aa3b1b467820 */ /* 0x000fe40000400000 */
[C---:B------:R-:W-:Y:S02]  /*1910*/  FMUL R50, R64.reuse, R50 ;  /* 0x0000003240327220 */ /* 0x040fe40000400000 */
[----:B------:R-:W-:Y:S02]  /*1920*/  FMUL R51, R64, R51 ;  /* 0x0000003340337220 */ /* 0x000fe40000400000 */
[C---:B-----5:R-:W-:Y:S02]  /*1930*/  FMUL R48, R65.reuse, R48 ;  /* 0x0000003041307220 */ /* 0x060fe40000400000 */
[----:B------:R-:W-:Y:S01]  /*1940*/  FMUL R49, R65, R49 ;  /* 0x0000003141317220 */ /* 0x000fe20000400000 */
[----:B------:R-:W1:Y:S01]  /*1950*/  MUFU.EX2 R67, R67 ;  /* 0x0000004300437308 */ /* 0x000e620000000800 */
[----:B------:R-:W-:Y:S01]  /*1960*/  FMUL R61, R61, 1.4426950216293334961 ;  /* 0x3fb8aa3b3d3d7820 */ /* 0x000fe20000400000 */
[----:B------:R-:W-:Y:S01]  /*1970*/  LDSM.16.M88.4 R24, [R17+0x2400] ;  /* 0x002400001118783b */ /* 0x000fe20000000200 */
[----:B------:R-:W-:-:S03]  /*1980*/  FADD R37, R37, -R62 ;  /* 0x8000003e25257221 */ /* 0x000fc60000000000 */
[----:B0-----:R-:W-:Y:S02]  /*1990*/  HMMA.16816.F32.BF16 R48, R28, R20, R48 ;  /* 0x000000141c30723c */ /* 0x001fe40000041830 */
[----:B------:R-:W0:Y:S01]  /*19a0*/  MUFU.EX2 R70, R70 ;  /* 0x0000004600467308 */ /* 0x000e220000000800 */
[----:B------:R-:W-:Y:S02]  /*19b0*/  FADD R36, R36, R73 ;  /* 0x0000004924247221 */ /* 0x000fe40000000000 */
[----:B------:R-:W-:Y:S02]  /*19c0*/  FADD R56, R38, R71 ;  /* 0x0000004726387221 */ /* 0x000fe40000000000 */
[----:B------:R-:W-:-:S03]  /*19d0*/  FMUL R20, R37, 1.4426950216293334961 ;  /* 0x3fb8aa3b25147820 */ /* 0x000fc60000400000 */
[----:B------:R-:W-:Y:S01]  /*19e0*/  MUFU.EX2 R61, R61 ;  /* 0x0000003d003d7308 */ /* 0x000fe20000000800 */
[----:B------:R-:W-:Y:S02]  /*19f0*/  FADD R58, R39, R36 ;  /* 0x00000024273a7221 */ /* 0x000fe40000000000 */
[----:B------:R-:W-:Y:S01]  /*1a00*/  FADD R56, R59, R56 ;  /* 0x000000383b387221 */ /* 0x000fe20000000000 */
[----:B------:R-:W-:Y:S04]  /*1a10*/  LDSM.16.M88.4 R36, [R17+0x2600] ;  /* 0x002600001124783b */ /* 0x000fe80000000200 */
[----:B------:R-:W3:Y:S01]  /*1a20*/  MUFU.EX2 R69, R69 ;  /* 0x0000004500457308 */ /* 0x000ee20000000800 */
[C---:B------:R-:W-:Y:S02]  /*1a30*/  FMUL R54, R64.reuse, R54 ;  /* 0x0000003640367220 */ /* 0x040fe40000400000 */
[----:B------:R-:W-:-:S05]  /*1a40*/  FMUL R55, R64, R55 ;  /* 0x0000003740377220 */ /* 0x000fca0000400000 */
[----:B------:R-:W4:Y:S01]  /*1a50*/  MUFU.EX2 R20, R20 ;  /* 0x0000001400147308 */ /* 0x000f220000000800 */
[C---:B------:R-:W-:Y:S02]  /*1a60*/  FMUL R52, R65.reuse, R52 ;  /* 0x0000003441347220 */ /* 0x040fe40000400000 */
[----:B------:R-:W-:Y:S02]  /*1a70*/  FMUL R53, R65, R53 ;  /* 0x0000003541357220 */ /* 0x000fe40000400000 */
[----:B------:R-:W-:Y:S02]  /*1a80*/  FADD R57, R63, R58 ;  /* 0x0000003a3f397221 */ /* 0x000fe40000000000 */
[----:B-1----:R-:W-:Y:S02]  /*1a90*/  FADD R21, R67, R56 ;  /* 0x0000003843157221 */ /* 0x002fe40000000000 */
[----:B------:R-:W-:Y:S02]  /*1aa0*/  FADD R58, R68, R57 ;  /* 0x00000039443a7221 */ /* 0x000fe40000000000 */
[----:B0-----:R-:W-:Y:S01]  /*1ab0*/  FADD R56, R70, R21 ;  /* 0x0000001546387221 */ /* 0x001fe20000000000 */
[----:B--2---:R-:W-:Y:S03]  /*1ac0*/  HMMA.16816.F32.BF16 R52, R28, R32, R52 ;  /* 0x000000201c34723c */ /* 0x004fe60000041834 */
[----:B---3--:R-:W-:-:S04]  /*1ad0*/  FADD R21, R69, R56 ;  /* 0x0000003845157221 */ /* 0x008fc80000000000 */
[----:B------:R-:W-:Y:S02]  /*1ae0*/  FADD R33, R61, R58 ;  /* 0x0000003a3d217221 */ /* 0x000fe40000000000 */
[----:B----4-:R-:W-:Y:S02]  /*1af0*/  FADD R21, R20, R21 ;  /* 0x0000001514157221 */ /* 0x010fe40000000000 */
[----:B------:R-:W-:-:S03]  /*1b00*/  FADD R33, R66, R33 ;  /* 0x0000002142217221 */ /* 0x000fc60000000000 */
[----:B------:R-:W0:Y:S04]  /*1b10*/  SHFL.BFLY PT, R32, R21, 0x2, 0x1f ;  /* 0x0c401f0015207f89 */ /* 0x000e2800000e0000 */
[----:B------:R-:W1:Y:S01]  /*1b20*/  SHFL.BFLY PT, R88, R33, 0x2, 0x1f ;  /* 0x0c401f0021587f89 */ /* 0x000e6200000e0000 */
[----:B------:R-:W-:Y:S01]  /*1b30*/  FMUL R58, R64, R46 ;  /* 0x0000002e403a7220 */ /* 0x000fe20000400000 */
[----:B------:R-:W-:Y:S01]  /*1b40*/  F2FP.BF16.PACK_AB R46, R20, R69 ;  /* 0x00000045142e723e */ /* 0x000fe200000010ff */
[----:B------:R-:W-:Y:S01]  /*1b50*/  FMUL R59, R64, R47 ;  /* 0x0000002f403b7220 */ /* 0x000fe20000400000 */
[----:B------:R-:W-:Y:S01]  /*1b60*/  F2FP.BF16.PACK_AB R47, R66, R61 ;  /* 0x0000003d422f723e */ /* 0x000fe200000010ff */
[C---:B------:R-:W-:Y:S01]  /*1b70*/  FMUL R56, R65.reuse, R44 ;  /* 0x0000002c41387220 */ /* 0x040fe20000400000 */
[----:B------:R-:W-:Y:S01]  /*1b80*/  F2FP.BF16.PACK_AB R44, R70, R67 ;  /* 0x00000043462c723e */ /* 0x000fe200000010ff */
[----:B------:R-:W-:Y:S01]  /*1b90*/  FMUL R57, R65, R45 ;  /* 0x0000002d41397220 */ /* 0x000fe20000400000 */
[----:B------:R-:W-:Y:S01]  /*1ba0*/  F2FP.BF16.PACK_AB R45, R68, R63 ;  /* 0x0000003f442d723e */ /* 0x000fe200000010ff */
[----:B------:R-:W-:-:S02]  /*1bb0*/  FMUL R42, R64, R42 ;  /* 0x0000002a402a7220 */ /* 0x000fc40000400000 */
[----:B------:R-:W-:Y:S02]  /*1bc0*/  FMUL R43, R64, R43 ;  /* 0x0000002b402b7220 */ /* 0x000fe40000400000 */
[C---:B------:R-:W-:Y:S02]  /*1bd0*/  FMUL R40, R65.reuse, R40 ;  /* 0x0000002841287220 */ /* 0x040fe40000400000 */
[----:B------:R-:W-:Y:S01]  /*1be0*/  FMUL R41, R65, R41 ;  /* 0x0000002941297220 */ /* 0x000fe20000400000 */
[----:B------:R-:W-:Y:S01]  /*1bf0*/  HMMA.16816.F32.BF16 R48, R44, R22, R48 ;  /* 0x000000162c30723c */ /* 0x000fe20000041830 */
[----:B0-----:R-:W-:Y:S02]  /*1c00*/  FADD R32, R21, R32 ;  /* 0x0000002015207221 */ /* 0x001fe40000000000 */
[----:B-1----:R-:W-:Y:S01]  /*1c10*/  FADD R88, R33, R88 ;  /* 0x0000005821587221 */ /* 0x002fe20000000000 */
[----:B------:R-:W-:-:S04]  /*1c20*/  UIADD3 UR4, UP0, UR4, 0x20, URZ ;  /* 0x0000002004047890 */ /* 0x000fc8000ff1e03f */
[C---:B------:R-:W-:Y:S01]  /*1c30*/  HMMA.16816.F32.BF16 R40, R28.reuse, R24, R40 ;  /* 0x000000181c28723c */ /* 0x040fe20000041828 */
[----:B------:R-:W0:Y:S04]  /*1c40*/  SHFL.BFLY PT, R21, R32, 0x1, 0x1f ;  /* 0x0c201f0020157f89 */ /* 0x000e2800000e0000 */
[----:B------:R-:W1:Y:S01]  /*1c50*/  SHFL.BFLY PT, R23, R88, 0x1, 0x1f ;  /* 0x0c201f0058177f89 */ /* 0x000e6200000e0000 */
[----:B------:R-:W-:Y:S02]  /*1c60*/  UIADD3.X UR5, URZ, UR5, URZ, UP0, !UPT ;  /* 0x000000053f057290 */ /* 0x000fe400087fe43f */
[----:B------:R-:W-:Y:S01]  /*1c70*/  HMMA.16816.F32.BF16 R28, R28, R36, R56 ;  /* 0x000000241c1c723c */ /* 0x000fe20000041838 */
[----:B------:R-:W-:-:S03]  /*1c80*/  ISETP.LE.U32.AND P0, PT, R8, UR4, PT ;  /* 0x0000000408007c0c */ /* 0x000fc6000bf03070 */
[----:B------:R-:W-:-:S04]  /*1c90*/  MOV R22, UR5 ;  /* 0x0000000500167c02 */ /* 0x000fc80008000f00 */
[----:B------:R-:W-:Y:S01]  /*1ca0*/  ISETP.GE.U32.AND.EX P0, PT, R22, RZ, PT, P0 ;  /* 0x000000ff1600720c */ /* 0x000fe20003f06100 */
[----:B------:R-:W-:Y:S01]  /*1cb0*/  HMMA.16816.F32.BF16 R52, R44, R34, R52 ;  /* 0x000000222c34723c */ /* 0x000fe20000041834 */
[----:B------:R-:W-:Y:S02]  /*1cc0*/  IMAD.MOV.U32 R20, RZ, RZ, 0x20 ;  /* 0x00000020ff147424 */ /* 0x000fe400078e00ff */
[----:B------:R-:W-:-:S05]  /*1cd0*/  IMAD.MOV.U32 R73, RZ, RZ, R62 ;  /* 0x000000ffff497224 */ /* 0x000fca00078e003e */
[----:B------:R-:W-:Y:S01]  /*1ce0*/  HMMA.16816.F32.BF16 R40, R44, R26, R40 ;  /* 0x0000001a2c28723c */ /* 0x000fe20000041828 */
[----:B0-----:R-:W-:Y:S02]  /*1cf0*/  FADD R21, R32, R21 ;  /* 0x0000001520157221 */ /* 0x001fe40000000000 */
[----:B-1----:R-:W-:-:S05]  /*1d00*/  FADD R23, R88, R23 ;  /* 0x0000001758177221 */ /* 0x002fca0000000000 */
[----:B------:R-:W-:Y:S01]  /*1d10*/  HMMA.16816.F32.BF16 R44, R44, R38, R28 ;  /* 0x000000262c2c723c */ /* 0x000fe2000004181c */
[C---:B------:R-:W-:Y:S02]  /*1d20*/  IMAD R16, R20.reuse, c[0x0][0x1b4], R16 ;  /* 0x00006d0014107a24 */ /* 0x040fe400078e0210 */
[----:B------:R-:W-:Y:S02]  /*1d30*/  IMAD R15, R20, c[0x0][0x1a4], R15 ;  /* 0x00006900140f7a24 */ /* 0x000fe400078e020f */
[----:B------:R-:W-:Y:S02]  /*1d40*/  FFMA R9, R64, R9, R23 ;  /* 0x0000000940097223 */ /* 0x000fe40000000017 */
[----:B------:R-:W-:Y:S02]  /*1d50*/  FFMA R10, R65, R10, R21 ;  /* 0x0000000a410a7223 */ /* 0x000fe40000000015 */
[----:B------:R-:W-:Y:S01]  /*1d60*/  IMAD.MOV.U32 R89, RZ, RZ, R60 ;  /* 0x000000ffff597224 */ /* 0x000fe200078e003c */
[----:B------:R-:W-:Y:S01]  /*1d70*/  @P0 CALL.REL.NOINC `(.L_x_0) ;  /* 0x0000001000000944 */ /* 0x000fe20003c00000 */
[----:B------:R-:W-:Y:S05]  /*1d80*/  BRA `(.L_x_1) ;  /* 0xffffef4000007947 */ /* 0x000fea000383ffff */
.L_x_0:
[----:B------:R-:W-:-:S01]  /*1d90*/  NOP ;  /* 0x0000000000007918 */ /* 0x000fc20000000000 */
[----:B------:R-:W-:Y:S01]  /*1da0*/  MOV R23, R10 ;  /* 0x0000000a00177202 */ /* 0x000fe20000000f00 */
[----:B------:R-:W-:Y:S01]  /*1db0*/  IMAD.MOV.U32 R22, RZ, RZ, R9 ;  /* 0x000000ffff167224 */ /* 0x000fe200078e0009 */
[----:B------:R-:W-:Y:S01]  /*1dc0*/  SHF.R.U32.HI R16, RZ, 0x1, R14 ;  /* 0x00000001ff107819 */ /* 0x000fe2000001160e */
[----:B------:R-:W-:Y:S01]  /*1dd0*/  IMAD.SHL.U32 R9, R14, 0x4, RZ ;  /* 0x000000040e097824 */ /* 0x000fe200078e00ff */
[C---:B------:R-:W-:Y:S01]  /*1de0*/  FSETP.GEU.AND P2, PT, R23.reuse, 1.175494350822287508e-38, PT ;  /* 0x008000001700780b */ /* 0x040fe20003f4e000 */
[----:B------:R-:W-:Y:S01]  /*1df0*/  FMUL R2, R23, 8388608 ;  /* 0x4b00000017027820 */ /* 0x000fe20000400000 */
[----:B------:R-:W-:Y:S01]  /*1e00*/  LOP3.LUT R10, R4, 0x38, RZ, 0xc0, !PT ;  /* 0x00000038040a7812 */ /* 0x000fe200078ec0ff */
[----:B------:R-:W-:Y:S01]  /*1e10*/  FMUL R3, R22, 8388608 ;  /* 0x4b00000016037820 */ /* 0x000fe20000400000 */
[----:B------:R-:W-:Y:S01]  /*1e20*/  LOP3.LUT R15, R9, 0x1c0, RZ, 0xc0, !PT ;  /* 0x000001c0090f7812 */ /* 0x000fe200078ec0ff */
[----:B------:R-:W-:Y:S01]  /*1e30*/  IMAD.MOV.U32 R34, RZ, RZ, 0x3dc6b27f ;  /* 0x3dc6b27fff227424 */ /* 0x000fe200078e00ff */
[----:B------:R-:W-:Y:S01]  /*1e40*/  FSEL R2, R2, R23, !P2 ;  /* 0x0000001702027208 */ /* 0x000fe20005000000 */
[----:B------:R-:W-:Y:S01]  /*1e50*/  BAR.SYNC.DEFER_BLOCKING 0x0 ;  /* 0x0000000000007b1d */ /* 0x000fe20000010000 */
[----:B------:R-:W-:Y:S01]  /*1e60*/  LOP3.LUT R16, R16, 0x4, RZ, 0xc0, !PT ;  /* 0x0000000410107812 */ /* 0x000fe200078ec0ff */
[----:B------:R-:W-:Y:S01]  /*1e70*/  IMAD R11, R11, c[0x0][0x1c8], RZ ;  /* 0x000072000b0b7a24 */ /* 0x000fe200078e02ff */
[----:B------:R-:W-:-:S02]  /*1e80*/  IADD3 R0, R2, -0x3f3504f3, RZ ;  /* 0xc0cafb0d02007810 */ /* 0x000fc40007ffe0ff */
[----:B------:R-:W-:Y:S02]  /*1e90*/  LOP3.LUT R8, R4, 0x78, RZ, 0xc0, !PT ;  /* 0x0000007804087812 */ /* 0x000fe400078ec0ff */
[----:B------:R-:W-:Y:S02]  /*1ea0*/  LOP3.LUT R9, R0, 0xff800000, RZ, 0xc0, !PT ;  /* 0xff80000000097812 */ /* 0x000fe400078ec0ff */
[----:B------:R-:W-:Y:S01]  /*1eb0*/  IADD3 R0, R16, R10, R15 ;  /* 0x0000000a10007210 */ /* 0x000fe20007ffe00f */
[----:B------:R-:W-:Y:S01]  /*1ec0*/  IMAD R10, R13, c[0x0][0x1c0], RZ ;  /* 0x000070000d0a7a24 */ /* 0x000fe200078e02ff */
[----:B------:R-:W-:Y:S01]  /*1ed0*/  LOP3.LUT R16, R4, 0x780, RZ, 0xc0, !PT ;  /* 0x0000078004107812 */ /* 0x000fe200078ec0ff */
[----:B------:R-:W-:Y:S01]  /*1ee0*/  IMAD R15, R12, c[0x0][0x1c4], RZ ;  /* 0x000071000c0f7a24 */ /* 0x000fe200078e02ff */
[----:B------:R-:W-:Y:S01]  /*1ef0*/  LOP3.LUT R21, R14, 0xc, RZ, 0xc0, !PT ;  /* 0x0000000c0e157812 */ /* 0x000fe200078ec0ff */
[----:B------:R-:W-:Y:S01]  /*1f00*/  IMAD.SHL.U32 R4, R10, 0x2, RZ ;  /* 0x000000020a047824 */ /* 0x000fe200078e00ff */
[----:B------:R-:W-:Y:S01]  /*1f10*/  FSETP.GEU.AND P3, PT, R22, 1.175494350822287508e-38, PT ;  /* 0x008000001600780b */ /* 0x000fe20003f6e000 */
[----:B------:R-:W-:Y:S01]  /*1f20*/  IMAD.SHL.U32 R17, R15, 0x2, RZ ;  /* 0x000000020f117824 */ /* 0x000fe200078e00ff */
[----:B------:R-:W-:Y:S01]  /*1f30*/  LEA R25, R21, R6, 0x4 ;  /* 0x0000000615197211 */ /* 0x000fe200078e20ff */
[----:B------:R-:W-:Y:S01]  /*1f40*/  IMAD R19, R7, 0x4, R8 ;  /* 0x0000000407137824 */ /* 0x000fe200078e0208 */
[----:B------:R-:W-:Y:S01]  /*1f50*/  FSEL R3, R3, R22, !P3 ;  /* 0x0000001603037208 */ /* 0x000fe20005800000 */
[----:B------:R0:W1:Y:S01]  /*1f60*/  I2F R8, R9 ;  /* 0x0000000900087306 */ /* 0x0000620000201400 */
[----:B------:R-:W-:Y:S01]  /*1f70*/  LOP3.LUT P0, RZ, R14, 0x80, RZ, 0xc0, !PT ;  /* 0x000000800eff7812 */ /* 0x000fe2000780c0ff */
[----:B------:R-:W-:Y:S01]  /*1f80*/  IMAD.U32 R16, R25, 0x20, R16 ;  /* 0x0000002019107824 */ /* 0x000fe200078e0010 */
[----:B------:R-:W-:Y:S01]  /*1f90*/  SHF.R.S32.HI R6, RZ, 0x4, R14 ;  /* 0x00000004ff067819 */ /* 0x000fe2000001140e */
[----:B------:R-:W-:Y:S01]  /*1fa0*/  IMAD.HI R14, R10, 0x2, RZ ;  /* 0x000000020a0e7827 */ /* 0x000fe200078e02ff */
[----:B------:R-:W-:-:S02]  /*1fb0*/  IADD3 R4, P4, P5, R17, c[0x0][0x178], R4 ;  /* 0x00005e0011047a10 */ /* 0x000fc40007d9e004 */
[----:B------:R-:W-:Y:S01]  /*1fc0*/  IADD3 R7, R3, -0x3f3504f3, RZ ;  /* 0xc0cafb0d03077810 */ /* 0x000fe20007ffe0ff */
[----:B------:R-:W-:Y:S01]  /*1fd0*/  IMAD.HI R17, R15, 0x2, RZ ;  /* 0x000000020f117827 */ /* 0x000fe200078e02ff */
[----:B------:R-:W-:Y:S02]  /*1fe0*/  FSEL R15, RZ, -23, P2 ;  /* 0xc1b80000ff0f7808 */ /* 0x000fe40001000000 */
[----:B------:R-:W-:Y:S01]  /*1ff0*/  FSETP.GT.AND P2, PT, |R23|, 8.50705917302346158658e+37, PT ;  /* 0x7e8000001700780b */ /* 0x000fe20003f44200 */
[----:B0-----:R-:W-:Y:S01]  /*2000*/  IMAD.IADD R9, R2, 0x1, -R9 ;  /* 0x0000000102097824 */ /* 0x001fe200078e0a09 */
[----:B------:R-:W-:Y:S02]  /*2010*/  IADD3.X R14, R17, c[0x0][0x17c], R14, P4, P5 ;  /* 0x00005f00110e7a10 */ /* 0x000fe400027ea40e */
[----:B------:R-:W-:Y:S01]  /*2020*/  FSETP.GEU.AND P4, PT, |R23|, 1.175494350822287508e-38, PT ;  /* 0x008000001700780b */ /* 0x000fe20003f8e200 */
[----:B------:R-:W-:Y:S01]  /*2030*/  FADD R9, R9, -1 ;  /* 0xbf80000009097421 */ /* 0x000fe20000000000 */
[----:B------:R-:W-:Y:S01]  /*2040*/  LOP3.LUT R20, R7, 0xff800000, RZ, 0xc0, !PT ;  /* 0xff80000007147812 */ /* 0x000fe200078ec0ff */
[----:B-1----:R-:W-:Y:S01]  /*2050*/  FFMA.FTZ R15, R8, 1.1920928955078125e-07, R15 ;  /* 0x34000000080f7823 */ /* 0x002fe2000001000f */
[----:B------:R-:W-:-:S02]  /*2060*/  FSETP.GT.AND P1, PT, |R22|, 8.50705917302346158658e+37, PT ;  /* 0x7e8000001600780b */ /* 0x000fc40003f24200 */
[----:B------:R-:W-:Y:S01]  /*2070*/  FSEL R18, RZ, -23, P3 ;  /* 0xc1b80000ff127808 */ /* 0x000fe20001800000 */
[----:B------:R-:W0:Y:S01]  /*2080*/  I2F R7, R20 ;  /* 0x0000001400077306 */ /* 0x000e220000201400 */
[----:B------:R-:W-:Y:S01]  /*2090*/  FSETP.GEU.AND P3, PT, |R22|, 1.175494350822287508e-38, PT ;  /* 0x008000001600780b */ /* 0x000fe20003f6e200 */
[----:B------:R-:W-:Y:S01]  /*20a0*/  @P2 FMUL R23, R23, 0.25 ;  /* 0x3e80000017172820 */ /* 0x000fe20000400000 */
[----:B------:R-:W-:Y:S01]  /*20b0*/  SGXT R6, R6, 0x1 ;  /* 0x000000010606781a */ /* 0x000fe20000000200 */
[----:B------:R-:W-:Y:S01]  /*20c0*/  @P2 FMUL R44, R44, 0.25 ;  /* 0x3e8000002c2c2820 */ /* 0x000fe20000400000 */
[----:B------:R-:W-:Y:S01]  /*20d0*/  LEA R38, R21, R16, 0x1 ;  /* 0x0000001015267211 */ /* 0x000fe200078e08ff */
[----:B------:R-:W-:Y:S01]  /*20e0*/  @!P4 FMUL R23, R23, 16777216 ;  /* 0x4b8000001717c820 */ /* 0x000fe20000400000 */
[----:B------:R-:W-:Y:S01]  /*20f0*/  LOP3.LUT R32, R19, 0x808, R6, 0x78, !PT ;  /* 0x0000080813207812 */ /* 0x000fe200078e7806 */
[----:B------:R-:W-:Y:S01]  /*2100*/  FFMA.FTZ R6, R9, R34, -0.16845393180847167969 ;  /* 0xbe2c7f3009067423 */ /* 0x000fe20000010022 */
[----:B------:R-:W-:Y:S01]  /*2110*/  LOP3.LUT R5, R5, 0x1f8, RZ, 0xc0, !PT ;  /* 0x000001f805057812 */ /* 0x000fe200078ec0ff */
[----:B------:R-:W-:Y:S01]  /*2120*/  @P1 FMUL R22, R22, 0.25 ;  /* 0x3e80000016161820 */ /* 0x000fe20000400000 */
[----:B------:R-:W1:Y:S01]  /*2130*/  MUFU.RCP R16, R23 ;  /* 0x0000001700107308 */ /* 0x000e620000001000 */
[----:B------:R-:W-:-:S02]  /*2140*/  FFMA.FTZ R6, R9, R6, 0.1716887056827545166 ;  /* 0x3e2fcf2a09067423 */ /* 0x000fc40000010006 */
[----:B------:R-:W-:Y:S02]  /*2150*/  @!P3 FMUL R22, R22, 16777216 ;  /* 0x4b8000001616b820 */ /* 0x000fe40000400000 */
[----:B0-----:R-:W-:Y:S02]  /*2160*/  FFMA.FTZ R18, R7, 1.1920928955078125e-07, R18 ;  /* 0x3400000007127823 */ /* 0x001fe40000010012 */
[----:B------:R-:W-:Y:S01]  /*2170*/  @P2 FMUL R40, R40, 0.25 ;  /* 0x3e80000028282820 */ /* 0x000fe20000400000 */
[----:B------:R0:W2:Y:S01]  /*2180*/  MUFU.RCP R7, R22 ;  /* 0x0000001600077308 */ /* 0x0000a20000001000 */
[----:B------:R-:W-:Y:S02]  /*2190*/  FFMA.FTZ R6, R9, R6, -0.17900948226451873779 ;  /* 0xbe374e4309067423 */ /* 0x000fe40000010006 */
[----:B------:R-:W-:Y:S02]  /*21a0*/  @!P4 FMUL R44, R44, 16777216 ;  /* 0x4b8000002c2cc820 */ /* 0x000fe40000400000 */
[----:B------:R-:W-:-:S02]  /*21b0*/  @!P4 FMUL R40, R40, 16777216 ;  /* 0x4b8000002828c820 */ /* 0x000fc40000400000 */
[----:B------:R-:W-:Y:S02]  /*21c0*/  @P1 FMUL R47, R47, 0.25 ;  /* 0x3e8000002f2f1820 */ /* 0x000fe40000400000 */
[----:B------:R-:W-:Y:S02]  /*21d0*/  @P1 FMUL R46, R46, 0.25 ;  /* 0x3e8000002e2e1820 */ /* 0x000fe40000400000 */
[----:B------:R-:W-:Y:S02]  /*21e0*/  @P1 FMUL R43, R43, 0.25 ;  /* 0x3e8000002b2b1820 */ /* 0x000fe40000400000 */
[----:B------:R-:W-:Y:S02]  /*21f0*/  @P1 FMUL R42, R42, 0.25 ;  /* 0x3e8000002a2a1820 */ /* 0x000fe40000400000 */
[----:B------:R-:W-:Y:S02]  /*2200*/  @P1 FMUL R55, R55, 0.25 ;  /* 0x3e80000037371820 */ /* 0x000fe40000400000 */
[----:B------:R-:W-:-:S02]  /*2210*/  @P1 FMUL R54, R54, 0.25 ;  /* 0x3e80000036361820 */ /* 0x000fc40000400000 */
[----:B------:R-:W-:Y:S02]  /*2220*/  @P1 FMUL R51, R51, 0.25 ;  /* 0x3e80000033331820 */ /* 0x000fe40000400000 */
[----:B------:R-:W-:Y:S01]  /*2230*/  @P1 FMUL R50, R50, 0.25 ;  /* 0x3e80000032321820 */ /* 0x000fe20000400000 */
[----:B------:R-:W-:Y:S01]  /*2240*/  ISETP.GE.U32.AND P1, PT, R3, 0x7f800000, PT ;  /* 0x7f8000000300780c */ /* 0x000fe20003f26070 */
[----:B------:R-:W-:Y:S02]  /*2250*/  FFMA.FTZ R6, R9, R6, 0.20512372255325317383 ;  /* 0x3e520bf409067423 */ /* 0x000fe40000010006 */
[----:B------:R-:W-:Y:S02]  /*2260*/  @P2 FMUL R48, R48, 0.25 ;  /* 0x3e80000030302820 */ /* 0x000fe40000400000 */
[----:B------:R-:W-:Y:S02]  /*2270*/  @P2 FMUL R45, R45, 0.25 ;  /* 0x3e8000002d2d2820 */ /* 0x000fe40000400000 */
[----:B------:R-:W-:-:S02]  /*2280*/  @P2 FMUL R41, R41, 0.25 ;  /* 0x3e80000029292820 */ /* 0x000fc40000400000 */
[----:B-1----:R-:W-:Y:S01]  /*2290*/  FMUL R17, R16, R44 ;  /* 0x0000002c10117220 */ /* 0x002fe20000400000 */
[----:B------:R-:W-:Y:S01]  /*22a0*/  LOP3.LUT R44, R38, 0x18, RZ, 0x3c, !PT ;  /* 0x00000018262c7812 */ /* 0x000fe200078e3cff */
[----:B0-----:R-:W-:Y:S01]  /*22b0*/  FMUL R22, R16, R40 ;  /* 0x0000002810167220 */ /* 0x001fe20000400000 */
[----:B------:R-:W-:Y:S01]  /*22c0*/  LOP3.LUT R40, R38, 0x8, RZ, 0x3c, !PT ;  /* 0x0000000826287812 */ /* 0x000fe200078e3cff */
[----:B------:R-:W-:Y:S02]  /*22d0*/  @!P3 FMUL R47, R47, 16777216 ;  /* 0x4b8000002f2fb820 */ /* 0x000fe40000400000 */
[----:B------:R-:W-:Y:S01]  /*22e0*/  @!P3 FMUL R46, R46, 16777216 ;  /* 0x4b8000002e2eb820 */ /* 0x000fe20000400000 */
[----:B------:R-:W-:Y:S01]  /*22f0*/  F2FP.BF16.PACK_AB R29, R17, R22 ;  /* 0x00000016111d723e */ /* 0x000fe200000010ff */
[----:B------:R-:W-:Y:S02]  /*2300*/  @!P3 FMUL R43, R43, 16777216 ;  /* 0x4b8000002b2bb820 */ /* 0x000fe40000400000 */
[----:B------:R-:W-:-:S02]  /*2310*/  @!P3 FMUL R42, R42, 16777216 ;  /* 0x4b8000002a2ab820 */ /* 0x000fc40000400000 */
[----:B------:R-:W-:Y:S02]  /*2320*/  @!P3 FMUL R55, R55, 16777216 ;  /* 0x4b8000003737b820 */ /* 0x000fe40000400000 */
[----:B------:R-:W-:Y:S02]  /*2330*/  @!P3 FMUL R54, R54, 16777216 ;  /* 0x4b8000003636b820 */ /* 0x000fe40000400000 */
[----:B------:R-:W-:Y:S02]  /*2340*/  @!P3 FMUL R51, R51, 16777216 ;  /* 0x4b8000003333b820 */ /* 0x000fe40000400000 */
[----:B------:R-:W-:Y:S02]  /*2350*/  @!P3 FMUL R50, R50, 16777216 ;  /* 0x4b8000003232b820 */ /* 0x000fe40000400000 */
[----:B------:R-:W-:Y:S02]  /*2360*/  FFMA.FTZ R6, R9, R6, -0.24046532809734344482 ;  /* 0xbe763c8b09067423 */ /* 0x000fe40000010006 */
[----:B------:R-:W-:-:S02]  /*2370*/  @P2 FMUL R52, R52, 0.25 ;  /* 0x3e80000034342820 */ /* 0x000fc40000400000 */
[----:B------:R-:W-:Y:S02]  /*2380*/  @!P4 FMUL R48, R48, 16777216 ;  /* 0x4b8000003030c820 */ /* 0x000fe40000400000 */
[----:B------:R-:W-:Y:S02]  /*2390*/  @P2 FMUL R53, R53, 0.25 ;  /* 0x3e80000035352820 */ /* 0x000fe40000400000 */
[----:B------:R-:W-:Y:S02]  /*23a0*/  @!P4 FMUL R45, R45, 16777216 ;  /* 0x4b8000002d2dc820 */ /* 0x000fe40000400000 */
[----:B------:R-:W-:Y:S02]  /*23b0*/  @!P4 FMUL R41, R41, 16777216 ;  /* 0x4b8000002929c820 */ /* 0x000fe40000400000 */
[----:B------:R-:W-:Y:S01]  /*23c0*/  @P2 FMUL R49, R49, 0.25 ;  /* 0x3e80000031312820 */ /* 0x000fe20000400000 */
[----:B------:R-:W-:Y:S01]  /*23d0*/  ISETP.GE.U32.AND P2, PT, R2, 0x7f800000, PT ;  /* 0x7f8000000200780c */ /* 0x000fe20003f46070 */
[----:B--2---:R-:W-:-:S02]  /*23e0*/  FMUL R8, R7, R47 ;  /* 0x0000002f07087220 */ /* 0x004fc40000400000 */
[C---:B------:R-:W-:Y:S02]  /*23f0*/  FMUL R10, R7.reuse, R46 ;  /* 0x0000002e070a7220 */ /* 0x040fe40000400000 */
[C---:B------:R-:W-:Y:S02]  /*2400*/  FMUL R19, R7.reuse, R43 ;  /* 0x0000002b07137220 */ /* 0x040fe40000400000 */
[C---:B------:R-:W-:Y:S01]  /*2410*/  FMUL R21, R7.reuse, R42 ;  /* 0x0000002a07157220 */ /* 0x040fe20000400000 */
[----:B------:R-:W-:Y:S01]  /*2420*/  LOP3.LUT R42, R38, 0x10, RZ, 0x3c, !PT ;  /* 0x00000010262a7812 */ /* 0x000fe200078e3cff */
[C---:B------:R-:W-:Y:S02]  /*2430*/  FMUL R23, R7.reuse, R55 ;  /* 0x0000003707177220 */ /* 0x040fe40000400000 */
[C---:B------:R-:W-:Y:S02]  /*2440*/  FMUL R24, R7.reuse, R54 ;  /* 0x0000003607187220 */ /* 0x040fe40000400000 */
[----:B------:R-:W-:-:S02]  /*2450*/  FMUL R26, R7, R51 ;  /* 0x00000033071a7220 */ /* 0x000fc40000400000 */
[----:B------:R-:W-:Y:S02]  /*2460*/  FMUL R27, R7, R50 ;  /* 0x00000032071b7220 */ /* 0x000fe40000400000 */
[----:B------:R-:W-:Y:S01]  /*2470*/  FFMA.FTZ R6, R9, R6, 0.28857114911079406738 ;  /* 0x3e93bf9909067423 */ /* 0x000fe20000010006 */
[----:B------:R-:W-:Y:S01]  /*2480*/  F2FP.BF16.PACK_AB R26, R23, R26 ;  /* 0x0000001a171a723e */ /* 0x000fe200000010ff */
[----:B------:R-:W-:Y:S01]  /*2490*/  @!P4 FMUL R52, R52, 16777216 ;  /* 0x4b8000003434c820 */ /* 0x000fe20000400000 */
[----:B------:R-:W-:Y:S01]  /*24a0*/  F2FP.BF16.PACK_AB R24, R24, R27 ;  /* 0x0000001b1818723e */ /* 0x000fe200000010ff */
[----:B------:R-:W-:Y:S01]  /*24b0*/  FMUL R28, R16, R48 ;  /* 0x00000030101c7220 */ /* 0x000fe20000400000 */
[----:B------:R-:W-:Y:S01]  /*24c0*/  F2FP.BF16.PACK_AB R27, R8, R19 ;  /* 0x00000013081b723e */ /* 0x000fe200000010ff */
[----:B------:R-:W-:Y:S01]  /*24d0*/  @!P4 FMUL R53, R53, 16777216 ;  /* 0x4b8000003535c820 */ /* 0x000fe20000400000 */
[----:B------:R-:W-:Y:S01]  /*24e0*/  IADD3 R19, R3, -R20, RZ ;  /* 0x8000001403137210 */ /* 0x000fe20007ffe0ff */
[----:B------:R-:W-:-:S02]  /*24f0*/  FMUL R7, R16, R45 ;  /* 0x0000002d10077220 */ /* 0x000fc40000400000 */
[C---:B------:R-:W-:Y:S02]  /*2500*/  FMUL R22, R16.reuse, R41 ;  /* 0x0000002910167220 */ /* 0x040fe40000400000 */
[----:B------:R-:W-:Y:S02]  /*2510*/  @!P4 FMUL R49, R49, 16777216 ;  /* 0x4b8000003131c820 */ /* 0x000fe40000400000 */
[----:B------:R-:W-:Y:S01]  /*2520*/  IMAD.MOV.U32 R48, RZ, RZ, c[0x0][0x1c8] ;  /* 0x00007200ff307624 */ /* 0x000fe200078e00ff */
[----:B------:R-:W-:Y:S01]  /*2530*/  F2FP.BF16.PACK_AB R31, R7, R22 ;  /* 0x00000016071f723e */ /* 0x000fe200000010ff */
[----:B------:R-:W-:Y:S02]  /*2540*/  FFMA.FTZ R6, R9, R6, -0.36067417263984680176 ;  /* 0xbeb8aa4909067423 */ /* 0x000fe40000010006 */
[----:B------:R-:W-:Y:S01]  /*2550*/  FMUL R25, R16, R52 ;  /* 0x0000003410197220 */ /* 0x000fe20000400000 */
[----:B------:R-:W-:Y:S01]  /*2560*/  LEA R7, R48, R11, 0x1 ;  /* 0x0000000b30077211 */ /* 0x000fe200078e08ff */
[----:B------:R-:W-:-:S02]  /*2570*/  FMUL R17, R16, R53 ;  /* 0x0000003510117220 */ /* 0x000fc40000400000 */
[----:B------:R-:W-:Y:S01]  /*2580*/  FMUL R16, R16, R49 ;  /* 0x0000003110107220 */ /* 0x000fe20000400000 */
[----:B------:R-:W-:Y:S01]  /*2590*/  F2FP.BF16.PACK_AB R28, R25, R28 ;  /* 0x0000001c191c723e */ /* 0x000fe200000010ff */
[----:B------:R-:W-:Y:S01]  /*25a0*/  FFMA.FTZ R6, R9, R6, 0.48089820146560668945 ;  /* 0x3ef6384a09067423 */ /* 0x000fe20000010006 */
[----:B------:R-:W-:Y:S01]  /*25b0*/  F2FP.BF16.PACK_AB R25, R10, R21 ;  /* 0x000000150a19723e */ /* 0x000fe200000010ff */
[----:B------:R-:W-:Y:S01]  /*25c0*/  FADD R19, R19, -1 ;  /* 0xbf80000013137421 */ /* 0x000fe20000000000 */
[----:B------:R-:W-:Y:S01]  /*25d0*/  F2FP.BF16.PACK_AB R30, R17, R16 ;  /* 0x00000010111e723e */ /* 0x000fe200000010ff */
[C---:B------:R-:W-:Y:S01]  /*25e0*/  FFMA.FTZ R6, R9.reuse, R6, -0.72134751081466674805 ;  /* 0xbf38aa3b09067423 */ /* 0x040fe20000010006 */
[----:B------:R-:W-:Y:S01]  /*25f0*/  LOP3.LUT R16, R32, 0x10, RZ, 0x3c, !PT ;  /* 0x0000001020107812 */ /* 0x000fe200078e3cff */
[C---:B------:R-:W-:Y:S01]  /*2600*/  IMAD R17, R48.reuse, 0x2, R7 ;  /* 0x0000000230117824 */ /* 0x040fe200078e0207 */
[----:B------:R-:W-:Y:S01]  /*2610*/  STS.64 [R32], R28 ;  /* 0x0000001c20007388 */ /* 0x000fe20000000a00 */
[----:B------:R-:W-:Y:S01]  /*2620*/  FMUL R6, R9, R6 ;  /* 0x0000000609067220 */ /* 0x000fe20000400000 */
[----:B------:R-:W-:Y:S01]  /*2630*/  LEA R10, P3, R11, R4, 0x1 ;  /* 0x000000040b0a7211 */ /* 0x000fe200078608ff */
[C---:B------:R-:W-:Y:S01]  /*2640*/  IMAD R21, R48.reuse, 0x2, R17 ;  /* 0x0000000230157824 */ /* 0x040fe200078e0211 */
[----:B------:R-:W-:Y:S01]  /*2650*/  STS.64 [R32+0x400], R30 ;  /* 0x0004001e20007388 */ /* 0x000fe20000000a00 */
[----:B------:R-:W-:Y:S01]  /*2660*/  FMUL R6, R9, R6 ;  /* 0x0000000609067220 */ /* 0x000fe20000400000 */
[-C--:B------:R-:W-:Y:S01]  /*2670*/  LEA R8, P4, R7, R4.reuse, 0x1 ;  /* 0x0000000407087211 */ /* 0x080fe200078808ff */
[----:B------:R-:W-:Y:S01]  /*2680*/  IMAD R23, R48, 0x2, R21 ;  /* 0x0000000230177824 */ /* 0x000fe200078e0215 */
[----:B------:R0:W-:Y:S01]  /*2690*/  STS.64 [R16+0x1000], R24 ;  /* 0x0010001810007388 */ /* 0x0001e20000000a00 */
[----:B------:R-:W-:Y:S01]  /*26a0*/  FFMA.FTZ R46, R9, 1.4426950216293334961, R6 ;  /* 0x3fb8aa3b092e7823 */ /* 0x000fe20000010006 */
[----:B------:R-:W-:Y:S01]  /*26b0*/  LEA R6, P5, R17, R4, 0x1 ;  /* 0x0000000411067211 */ /* 0x000fe200078a08ff */
[----:B------:R-:W-:Y:S01]  /*26c0*/  @P2 IMAD.MOV.U32 R47, RZ, RZ, 0x7f800000 ;  /* 0x7f800000ff2f2424 */ /* 0x000fe200078e00ff */
[----:B------:R1:W-:Y:S01]  /*26d0*/  STS.64 [R16+0x1400], R26 ;  /* 0x0014001a10007388 */ /* 0x0003e20000000a00 */
[-C--:B------:R-:W-:Y:S01]  /*26e0*/  LEA.HI.X.SX32 R11, R11, R14.reuse, 0x1, P3 ;  /* 0x0000000e0b0b7211 */ /* 0x080fe200018f0eff */
[----:B------:R-:W-:Y:S01]  /*26f0*/  FADD R15, R15, R46 ;  /* 0x0000002e0f0f7221 */ /* 0x000fe20000000000 */
[-C--:B------:R-:W-:Y:S01]  /*2700*/  LEA.HI.X.SX32 R9, R7, R14.reuse, 0x1, P4 ;  /* 0x0000000e07097211 */ /* 0x080fe200020f0eff */
[----:B------:R-:W-:Y:S01]  /*2710*/  BAR.SYNC.DEFER_BLOCKING 0x0 ;  /* 0x0000000000007b1d */ /* 0x000fe20000010000 */
[----:B------:R-:W-:Y:S01]  /*2720*/  LEA.HI.X.SX32 R7, R17, R14, 0x1, P5 ;  /* 0x0000000e11077211 */ /* 0x000fe200028f0eff */
[----:B------:R-:W-:Y:S01]  /*2730*/  @P2 FFMA.FTZ R15, R2, R47, +INF ;  /* 0x7f800000020f2423 */ /* 0x000fe2000001002f */
[----:B------:R-:W-:Y:S01]  /*2740*/  FSETP.NEU.AND P2, PT, R3, RZ, PT ;  /* 0x000000ff0300720b */ /* 0x000fe20003f4d000 */
[----:B0-----:R-:W-:Y:S01]  /*2750*/  IMAD R25, R48, 0x2, R23 ;  /* 0x0000000230197824 */ /* 0x001fe200078e0217 */
[----:B-1----:R-:W-:-:S03]  /*2760*/  LEA R16, P3, R21, R4, 0x1 ;  /* 0x0000000415107211 */ /* 0x002fc600078608ff */
[C---:B------:R-:W-:Y:S01]  /*2770*/  IMAD R27, R48.reuse, 0x2, R25 ;  /* 0x00000002301b7824 */ /* 0x040fe200078e0219 */
[----:B------:R-:W-:Y:S01]  /*2780*/  LEA R22, P4, R25, R4, 0x1 ;  /* 0x0000000419167211 */ /* 0x000fe200078808ff */
[----:B------:R-:W-:Y:S01]  /*2790*/  FFMA.FTZ R26, R19, R34, -0.16845393180847167969 ;  /* 0xbe2c7f30131a7423 */ /* 0x000fe20000010022 */
[----:B------:R-:W-:Y:S01]  /*27a0*/  LEA.HI.X.SX32 R17, R21, R14, 0x1, P3 ;  /* 0x0000000e15117211 */ /* 0x000fe200018f0eff */
[----:B------:R-:W-:Y:S01]  /*27b0*/  IMAD R29, R48, 0x2, R27 ;  /* 0x00000002301d7824 */ /* 0x000fe200078e021b */
[----:B------:R-:W-:Y:S01]  /*27c0*/  LEA R20, P3, R23, R4, 0x1 ;  /* 0x0000000417147211 */ /* 0x000fe200078608ff */
[----:B------:R-:W-:-:S03]  /*27d0*/  FFMA.FTZ R28, R19, R26, 0.1716887056827545166 ;  /* 0x3e2fcf2a131c7423 */ /* 0x000fc6000001001a */
[----:B------:R-:W-:Y:S01]  /*27e0*/  LEA.HI.X.SX32 R21, R23, R14, 0x1, P3 ;  /* 0x0000000e17157211 */ /* 0x000fe200018f0eff */
[----:B------:R-:W-:Y:S01]  /*27f0*/  FFMA.FTZ R30, R19, R28, -0.17900948226451873779 ;  /* 0xbe374e43131e7423 */ /* 0x000fe2000001001c */
[----:B------:R-:W-:Y:S02]  /*2800*/  LEA R24, P3, R27, R4, 0x1 ;  /* 0x000000041b187211 */ /* 0x000fe400078608ff */
[C---:B------:R-:W-:Y:S01]  /*2810*/  LEA R31, R48.reuse, R29, 0x1 ;  /* 0x0000001d301f7211 */ /* 0x040fe200078e08ff */
[----:B------:R-:W-:Y:S01]  /*2820*/  FFMA.FTZ R32, R19, R30, 0.20512372255325317383 ;  /* 0x3e520bf413207423 */ /* 0x000fe2000001001e */
[----:B------:R-:W-:Y:S01]  /*2830*/  LEA.HI.X.SX32 R23, R25, R14, 0x1, P4 ;  /* 0x0000000e19177211 */ /* 0x000fe200020f0eff */
[----:B------:R-:W-:Y:S01]  /*2840*/  LDS.64 R50, [R40] ;  /* 0x0000000028327984 */ /* 0x000fe20000000a00 */
[----:B------:R-:W-:Y:S01]  /*2850*/  LEA R26, P4, R29, R4, 0x1 ;  /* 0x000000041d1a7211 */ /* 0x000fe200078808ff */
[C---:B------:R-:W-:Y:S01]  /*2860*/  IMAD R33, R48.reuse, 0x2, R31 ;  /* 0x0000000230217824 */ /* 0x040fe200078e021f */
[----:B------:R-:W-:Y:S01]  /*2870*/  LEA.HI.X.SX32 R25, R27, R14, 0x1, P3 ;  /* 0x0000000e1b197211 */ /* 0x000fe200018f0eff */
[----:B------:R-:W0:Y:S01]  /*2880*/  LDS.64 R52, [R42] ;  /* 0x000000002a347984 */ /* 0x000e220000000a00 */
[----:B------:R-:W-:Y:S01]  /*2890*/  LEA R28, P3, R31, R4, 0x1 ;  /* 0x000000041f1c7211 */ /* 0x000fe200078608ff */
[C---:B------:R-:W-:Y:S01]  /*28a0*/  IMAD R35, R48.reuse, 0x2, R33 ;  /* 0x0000000230237824 */ /* 0x040fe200078e0221 */
[-C--:B------:R-:W-:Y:S01]  /*28b0*/  LEA.HI.X.SX32 R27, R29, R14.reuse, 0x1, P4 ;  /* 0x0000000e1d1b7211 */ /* 0x080fe200020f0eff */
[----:B------:R-:W1:Y:S01]  /*28c0*/  LDS.64 R54, [R44] ;  /* 0x000000002c367984 */ /* 0x000e620000000a00 */
[----:B------:R-:W-:Y:S01]  /*28d0*/  LEA.HI.X.SX32 R29, R31, R14, 0x1, P3 ;  /* 0x0000000e1f1d7211 */ /* 0x000fe200018f0eff */
[----:B------:R-:W-:Y:S01]  /*28e0*/  FFMA.FTZ R34, R19, R32, -0.24046532809734344482 ;  /* 0xbe763c8b13227423 */ /* 0x000fe20000010020 */
[----:B------:R-:W-:Y:S01]  /*28f0*/  LEA R32, P3, R33, R4, 0x1 ;  /* 0x0000000421207211 */ /* 0x000fe200078608ff */
[----:B------:R2:W3:Y:S01]  /*2900*/  LDS.64 R30, [R38] ;  /* 0x00000000261e7984 */ /* 0x0004e20000000a00 */
[----:B------:R-:W-:-:S02]  /*2910*/  IMAD R37, R48, 0x2, R35 ;  /* 0x0000000230257824 */ /* 0x000fc400078e0223 */
[----:B------:R-:W-:Y:S01]  /*2920*/  FFMA.FTZ R36, R19, R34, 0.28857114911079406738 ;  /* 0x3e93bf9913247423 */ /* 0x000fe20000010022 */
[----:B------:R-:W-:Y:S02]  /*2930*/  LEA R34, P4, R35, R4, 0x1 ;  /* 0x0000000423227211 */ /* 0x000fe400078808ff */
[C---:B------:R-:W-:Y:S01]  /*2940*/  LEA R39, R48.reuse, R37, 0x1 ;  /* 0x0000002530277211 */ /* 0x040fe200078e08ff */
[----:B------:R-:W-:Y:S01]  /*2950*/  FFMA.FTZ R36, R19, R36, -0.36067417263984680176 ;  /* 0xbeb8aa4913247423 */ /* 0x000fe20000010024 */
[-C--:B------:R-:W-:Y:S02]  /*2960*/  LEA.HI.X.SX32 R33, R33, R14.reuse, 0x1, P3 ;  /* 0x0000000e21217211 */ /* 0x080fe400018f0eff */
[----:B------:R-:W-:Y:S01]  /*2970*/  LEA.HI.X.SX32 R35, R35, R14, 0x1, P4 ;  /* 0x0000000e23237211 */ /* 0x000fe200020f0eff */
[C---:B------:R-:W-:Y:S01]  /*2980*/  IMAD R41, R48.reuse, 0x2, R39 ;  /* 0x0000000230297824 */ /* 0x040fe200078e0227 */
[----:B--2---:R-:W-:Y:S01]  /*2990*/  LEA R38, P4, R39, R4, 0x1 ;  /* 0x0000000427267211 */ /* 0x004fe200078808ff */
[----:B------:R-:W-:Y:S01]  /*29a0*/  FFMA.FTZ R40, R19, R36, 0.48089820146560668945 ;  /* 0x3ef6384a13287423 */ /* 0x000fe20000010024 */
[----:B------:R-:W-:Y:S01]  /*29b0*/  LEA R36, P3, R37, R4, 0x1 ;  /* 0x0000000425247211 */ /* 0x000fe200078608ff */
[----:B------:R-:W-:Y:S01]  /*29c0*/  IMAD R43, R48, 0x2, R41 ;  /* 0x00000002302b7824 */ /* 0x000fe200078e0229 */
[----:B------:R-:W-:Y:S01]  /*29d0*/  LEA.HI.X.SX32 R39, R39, R14, 0x1, P4 ;  /* 0x0000000e27277211 */ /* 0x000fe200020f0eff */
[----:B------:R-:W-:Y:S01]  /*29e0*/  FFMA.FTZ R40, R19, R40, -0.72134751081466674805 ;  /* 0xbf38aa3b13287423 */ /* 0x000fe20000010028 */
[----:B------:R-:W-:-:S02]  /*29f0*/  LEA.HI.X.SX32 R37, R37, R14, 0x1, P3 ;  /* 0x0000000e25257211 */ /* 0x000fc400018f0eff */
[----:B------:R-:W-:Y:S01]  /*2a00*/  LEA R45, R48, R43, 0x1 ;  /* 0x0000002b302d7211 */ /* 0x000fe200078e08ff */
[----:B------:R-:W-:Y:S01]  /*2a10*/  FMUL R48, R19, R40 ;  /* 0x0000002813307220 */ /* 0x000fe20000400000 */
[-C--:B------:R-:W-:Y:S02]  /*2a20*/  LEA R40, P3, R41, R4.reuse, 0x1 ;  /* 0x0000000429287211 */ /* 0x080fe400078608ff */
[----:B------:R-:W-:Y:S01]  /*2a30*/  LEA R42, P4, R43, R4, 0x1 ;  /* 0x000000042b2a7211 */ /* 0x000fe200078808ff */
[----:B------:R-:W-:Y:S01]  /*2a40*/  FMUL R48, R19, R48 ;  /* 0x0000003013307220 */ /* 0x000fe20000400000 */
[----:B------:R-:W-:Y:S01]  /*2a50*/  LEA R44, P5, R45, R4, 0x1 ;  /* 0x000000042d2c7211 */ /* 0x000fe200078a08ff */
[----:B------:R-:W-:Y:S01]  /*2a60*/  @P1 IMAD.MOV.U32 R4, RZ, RZ, 0x7f800000 ;  /* 0x7f800000ff041424 */ /* 0x000fe200078e00ff */
[----:B------:R-:W-:Y:S01]  /*2a70*/  LEA.HI.X.SX32 R41, R41, R14, 0x1, P3 ;  /* 0x0000000e29297211 */ /* 0x000fe200018f0eff */
[----:B------:R-:W-:Y:S01]  /*2a80*/  FFMA.FTZ R19, R19, 1.4426950216293334961, R48 ;  /* 0x3fb8aa3b13137823 */ /* 0x000fe20000010030 */
[----:B------:R-:W-:-:S02]  /*2a90*/  FSETP.NEU.AND P3, PT, R2, RZ, PT ;  /* 0x000000ff0200720b */ /* 0x000fc40003f6d000 */
[-C--:B------:R-:W-:Y:S01]  /*2aa0*/  LEA.HI.X.SX32 R43, R43, R14.reuse, 0x1, P4 ;  /* 0x0000000e2b2b7211 */ /* 0x080fe200020f0eff */
[----:B------:R-:W-:Y:S01]  /*2ab0*/  FADD R18, R18, R19 ;  /* 0x0000001312127221 */ /* 0x000fe20000000000 */
[----:B------:R-:W-:Y:S01]  /*2ac0*/  LEA.HI.X.SX32 R45, R45, R14, 0x1, P5 ;  /* 0x0000000e2d2d7211 */ /* 0x000fe200028f0eff */
[----:B------:R-:W-:Y:S01]  /*2ad0*/  @P1 FFMA.FTZ R18, R3, R4, +INF ;  /* 0x7f80000003121423 */ /* 0x000fe20000010004 */
[----:B0-----:R-:W-:Y:S02]  /*2ae0*/  PRMT R3, R52, 0x7632, R3 ;  /* 0x0000763234037816 */ /* 0x001fe40000000003 */
[----:B-1----:R-:W-:Y:S01]  /*2af0*/  PRMT R4, R54, 0x7632, R4 ;  /* 0x0000763236047816 */ /* 0x002fe20000000004 */
[----:B---3--:R0:W-:Y:S01]  /*2b00*/  STG.E.U16 [R10.64], R30 ;  /* 0x0000001e0a007986 */ /* 0x0081e2000c101506 */
[----:B------:R-:W-:Y:S02]  /*2b10*/  PRMT R2, R30, 0x7632, R2 ;  /* 0x000076321e027816 */ /* 0x000fe40000000002 */
[----:B------:R-:W-:Y:S01]  /*2b20*/  PRMT R19, R31, 0x7632, R19 ;  /* 0x000076321f137816 */ /* 0x000fe20000000013 */
[----:B------:R-:W-:Y:S01]  /*2b30*/  STG.E.U16 [R8.64], R50 ;  /* 0x0000003208007986 */ /* 0x000fe2000c101506 */
[----:B------:R-:W-:-:S03]  /*2b40*/  FSEL R15, R15, -INF , P3 ;  /* 0xff8000000f0f7808 */ /* 0x000fc60001800000 */
[----:B------:R1:W-:Y:S01]  /*2b50*/  STG.E.U16 [R6.64], R52 ;  /* 0x0000003406007986 */ /* 0x0003e2000c101506 */
[----:B0-----:R-:W-:-:S03]  /*2b60*/  PRMT R11, R50, 0x7632, R11 ;  /* 0x00007632320b7816 */ /* 0x001fc6000000000b */
[----:B------:R-:W-:Y:S04]  /*2b70*/  STG.E.U16 [R16.64], R54 ;  /* 0x0000003610007986 */ /* 0x000fe8000c101506 */
[----:B------:R0:W-:Y:S01]  /*2b80*/  STG.E.U16 [R20.64], R2 ;  /* 0x0000000214007986 */ /* 0x0001e2000c101506 */
[----:B-1----:R-:W-:-:S03]  /*2b90*/  PRMT R6, R51, 0x7632, R6 ;  /* 0x0000763233067816 */ /* 0x002fc60000000006 */
[----:B------:R-:W-:Y:S01]  /*2ba0*/  STG.E.U16 [R22.64], R11 ;  /* 0x0000000b16007986 */ /* 0x000fe2000c101506 */
[----:B------:R-:W-:-:S03]  /*2bb0*/  PRMT R7, R55, 0x7632, R7 ;  /* 0x0000763237077816 */ /* 0x000fc60000000007 */
[----:B------:R1:W-:Y:S04]  /*2bc0*/  STG.E.U16 [R24.64], R3 ;  /* 0x0000000318007986 */ /* 0x0003e8000c101506 */
[----:B------:R2:W-:Y:S01]  /*2bd0*/  STG.E.U16 [R26.64], R4 ;  /* 0x000000041a007986 */ /* 0x0005e2000c101506 */
[----:B0-----:R-:W-:Y:S01]  /*2be0*/  PRMT R21, R53, 0x7632, R21 ;  /* 0x0000763235157816 */ /* 0x001fe20000000015 */
[----:B------:R-:W-:Y:S02]  /*2bf0*/  FFMA R2, R15, 0.69314718246459960938, R62 ;  /* 0x3f3172180f027823 */ /* 0x000fe4000000003e */
[----:B------:R2:W-:Y:S04]  /*2c00*/  STG.E.U16 [R28.64], R31 ;  /* 0x0000001f1c007986 */ /* 0x0005e8000c101506 */
[----:B------:R2:W-:Y:S01]  /*2c10*/  STG.E.U16 [R32.64], R51 ;  /* 0x0000003320007986 */ /* 0x0005e2000c101506 */
[----:B-1----:R-:W-:-:S03]  /*2c20*/  FSEL R3, R18, -INF , P2 ;  /* 0xff80000012037808 */ /* 0x002fc60001000000 */
[----:B------:R2:W-:Y:S02]  /*2c30*/  STG.E.U16 [R34.64], R53 ;  /* 0x0000003522007986 */ /* 0x0005e4000c101506 */
[----:B------:R-:W-:Y:S02]  /*2c40*/  FFMA R3, R3, 0.69314718246459960938, R60 ;  /* 0x3f31721803037823 */ /* 0x000fe4000000003c */
[----:B------:R2:W-:Y:S04]  /*2c50*/  STG.E.U16 [R36.64], R55 ;  /* 0x0000003724007986 */ /* 0x0005e8000c101506 */
[----:B------:R2:W-:Y:S04]  /*2c60*/  STG.E.U16 [R38.64], R19 ;  /* 0x0000001326007986 */ /* 0x0005e8000c101506 */
[----:B------:R2:W-:Y:S04]  /*2c70*/  STG.E.U16 [R40.64], R6 ;  /* 0x0000000628007986 */ /* 0x0005e8000c101506 */
[----:B------:R2:W-:Y:S04]  /*2c80*/  STG.E.U16 [R42.64], R21 ;  /* 0x000000152a007986 */ /* 0x0005e8000c101506 */
[----:B------:R2:W-:Y:S04]  /*2c90*/  STG.E.U16 [R44.64], R7 ;  /* 0x000000072c007986 */ /* 0x0005e8000c101506 */
[----:B------:R-:W-:Y:S06]  /*2ca0*/  BAR.SYNC.DEFER_BLOCKING 0x0 ;  /* 0x0000000000007b1d */ /* 0x000fec0000010000 */
[----:B------:R2:W-:Y:S04]  /*2cb0*/  STS.64 [R5], R2 ;  /* 0x0000000205007388 */ /* 0x0005e80000000a00 */
[----:B------:R-:W-:Y:S06]  /*2cc0*/  BAR.SYNC.DEFER_BLOCKING 0x0 ;  /* 0x0000000000007b1d */ /* 0x000fec0000010000 */
[----:B------:R-:W-:Y:S05]  /*2cd0*/  @P0 EXIT ;  /* 0x000000000000094d */ /* 0x000fea0003800000 */
[----:B--2---:R-:W0:Y:S01]  /*2ce0*/  LDS R5, [R0] ;  /* 0x0000000000057984 */ /* 0x004e220000000800 */
[----:B------:R-:W-:Y:S01]  /*2cf0*/  IMAD R13, R13, c[0x0][0x1cc], RZ ;  /* 0x000073000d0d7a24 */ /* 0x000fe200078e02ff */
[C---:B------:R-:W-:Y:S01]  /*2d00*/  SHF.L.U32 R3, R12.reuse, 0x2, RZ ;  /* 0x000000020c037819 */ /* 0x040fe200000006ff */
[----:B------:R-:W-:-:S04]  /*2d10*/  IMAD.HI R12, R12, 0x4, RZ ;  /* 0x000000040c0c7827 */ /* 0x000fc800078e02ff */
[C---:B------:R-:W-:Y:S02]  /*2d20*/  IMAD.SHL.U32 R2, R13.reuse, 0x4, RZ ;  /* 0x000000040d027824 */ /* 0x040fe400078e00ff */
[----:B------:R-:W-:-:S03]  /*2d30*/  IMAD.HI R13, R13, 0x4, RZ ;  /* 0x000000040d0d7827 */ /* 0x000fc600078e02ff */
[----:B------:R-:W-:-:S04]  /*2d40*/  IADD3 R2, P0, P1, R3, c[0x0][0x180], R2 ;  /* 0x0000600003027a10 */ /* 0x000fc8000791e002 */
[----:B------:R-:W-:-:S05]  /*2d50*/  IADD3.X R3, R12, c[0x0][0x184], R13, P0, P1 ;  /* 0x000061000c037a10 */ /* 0x000fca00007e240d */
[----:B0-----:R-:W-:Y:S01]  /*2d60*/  STG.E [R2.64], R5 ;  /* 0x0000000502007986 */ /* 0x001fe2000c101906 */
[----:B------:R-:W-:Y:S05]  /*2d70*/  EXIT ;  /* 0x000000000000794d */ /* 0x000fea0003800000 */
.L_x_2:
[----:B------:R-:W-:-:S00]  /*2d80*/  BRA `(.L_x_2) ;  /* 0xfffffff000007947 */ /* 0x000fc0000383ffff */
[----:B------:R-:W-:-:S00]  /*2d90*/  NOP ;  /* 0x0000000000007918 */ /* 0x000fc00000000000 */
        /* <DEDUP_REMOVED lines=14> */
.L_x_3:


//--------------------- .nv.global.init           --------------------------
	.section	.nv.global.init,"aw",@progbits
.nv.global.init:
	.type		_$_str,@object
	.size		_$_str,(.L_0 - _$_str)
_$_str:
        /*0000*/ 	.byte	0x5f, 0x5f, 0x43, 0x55, 0x44, 0x41, 0x5f, 0x46, 0x54, 0x5a, 0x00
.L_0:


//--------------------- .nv.shared.attn_fwd       --------------------------
	.section	.nv.shared.attn_fwd,"aw",@nobits
	.sectionflags	@""
	.align	16
